def gluon_wgmma(
    a_ptr,
    b_ptr,
    c_ptr,
    M,
    N,
    K,
    stride_am,
    stride_bk,
    stride_cm,
    BLOCK_M: gl.constexpr,
    BLOCK_N: gl.constexpr,
    BLOCK_K: gl.constexpr,
    DTYPE: gl.constexpr,
    A_LAYOUT: gl.constexpr,
    B_LAYOUT: gl.constexpr,
    C_LAYOUT: gl.constexpr,
    B_SHAPE: gl.constexpr,
    TRANS_B: gl.constexpr,
    NUM_BUFFERS: gl.constexpr,
    NUM_WARPS: gl.constexpr,
):
    a_desc = tma.make_tensor_descriptor(
        a_ptr, [M, K], [stride_am, 1], [BLOCK_M, BLOCK_K], A_LAYOUT
    )
    b_desc = tma.make_tensor_descriptor(
        b_ptr,
        [N, K] if TRANS_B else [K, N],
        [stride_bk, 1],
        B_SHAPE,
        B_LAYOUT,
    )
    c_desc = tma.make_tensor_descriptor(
        c_ptr, [M, N], [stride_cm, 1], [BLOCK_M, BLOCK_N], C_LAYOUT
    )

    a_bufs = gl.allocate_shared_memory(
        DTYPE, [NUM_BUFFERS, BLOCK_M, BLOCK_K], A_LAYOUT
    )
    b_bufs = gl.allocate_shared_memory(DTYPE, [NUM_BUFFERS] + B_SHAPE, B_LAYOUT)

    pid_m = gl.program_id(0)
    pid_n = gl.program_id(1)
    off_m = pid_m * BLOCK_M
    off_n = pid_n * BLOCK_N

    mma_layout: gl.constexpr = pick_wgmma_layout(DTYPE, BLOCK_M, BLOCK_N, NUM_WARPS)
    acc = warpgroup_mma_init(
        gl.zeros((BLOCK_M, BLOCK_N), dtype=gl.float32, layout=mma_layout)
    )

    bars = gl.allocate_shared_memory(
        gl.int64, [NUM_BUFFERS, 1], mbarrier.MBarrierLayout()
    )
    for i in gl.static_range(NUM_BUFFERS):
        mbarrier.init(bars.index(i), count=1)
    idx = 0
    phase = 0

    for k in range(0, K, BLOCK_K):
        a = a_bufs.index(idx)
        b = b_bufs.index(idx)
        bar = bars.index(idx)
        mbarrier.expect(bar, a_desc.block_type.nbytes + b_desc.block_type.nbytes)
        tma.async_copy_global_to_shared(a_desc, [off_m, k], bar, a)
        tma.async_copy_global_to_shared(
            b_desc, [off_n, k] if TRANS_B else [k, off_n], bar, b
        )
        mbarrier.wait(bar, phase=phase)

        if TRANS_B:
            b = b.permute((1, 0))
        acc = warpgroup_mma_wait(num_outstanding=0, deps=(acc,))
        acc = warpgroup_mma(a, b, acc, is_async=True)

        idx += 1
        if idx == NUM_BUFFERS:
            idx = 0
            phase ^= 1

    acc = warpgroup_mma_wait(num_outstanding=0, deps=(acc,))
    for i in gl.static_range(NUM_BUFFERS):
        mbarrier.invalidate(bars.index(i))

    c_smem = gl.allocate_shared_memory(DTYPE, [BLOCK_M, BLOCK_N], C_LAYOUT)
    c_smem.store(acc.to(DTYPE))
    fence_async_shared()
    tma.async_copy_shared_to_global(c_desc, [off_m, off_n], c_smem)
    tma.store_wait(pendings=0)

# config = {"BLOCK_K": 32, "BLOCK_M": 256, "BLOCK_N": 64, "arch": "sm_90", "dtype": "fp16", "num_buffers": 2, "num_warps": 4, "trans_b": 0}
# arch = sm_90


// ===== COMPILED SASS (sm_90a) =====

	.target	sm_90a

	.elftype	@"ET_EXEC"


//--------------------- .note.nv.tkinfo           --------------------------
	.section	.note.nv.tkinfo,"",@"SHT_NOTE"
	.sectionflags	@"SHF_NOTE_NV_TKINFO"
	.tkinfo
        /*0018*/ 	.word	0x00000002
        /*0030*/ 	.string	""
        /*0030*/ 	.string	"ptxas"
        /*0030*/ 	.string	"Cuda compilation tools, release 13.0, V13.0.88"
        /*0030*/ 	.string	"Build cuda_13.0.r13.0/compiler.36424714_0"
        /*0030*/ 	.string	"-v  -suppress-debug-info  -lineinfo  -arch sm_90a "



//--------------------- .note.nv.cuinfo           --------------------------
	.section	.note.nv.cuinfo,"",@"SHT_NOTE"
	.sectionflags	@"SHF_NOTE_NV_CUINFO"
        /*0018*/ 	.short	0x0002
        /*001a*/ 	.short	0x005a
        /*001c*/ 	.short	0x0082
	.zero		2


//--------------------- .nv.info                  --------------------------
	.section	.nv.info,"",@"SHT_CUDA_INFO"
	.align	4


	//----- nvinfo : EIATTR_REGCOUNT
	.align		4
        /*0000*/ 	.byte	0x04, 0x2f
        /*0002*/ 	.short	(.L_1 - .L_0)
	.align		4
.L_0:
        /*0004*/ 	.word	index@(gluon_wgmma)
        /*0008*/ 	.word	0x0000009a


	//----- nvinfo : EIATTR_FRAME_SIZE
	.align		4
.L_1:
        /*000c*/ 	.byte	0x04, 0x11
        /*000e*/ 	.short	(.L_3 - .L_2)
	.align		4
.L_2:
        /*0010*/ 	.word	index@(gluon_wgmma)
        /*0014*/ 	.word	0x00000000


	//----- nvinfo : EIATTR_MIN_STACK_SIZE
	.align		4
.L_3:
        /*0018*/ 	.byte	0x04, 0x12
        /*001a*/ 	.short	(.L_5 - .L_4)
	.align		4
.L_4:
        /*001c*/ 	.word	index@(gluon_wgmma)
        /*0020*/ 	.word	0x00000000
.L_5:


//--------------------- .nv.compat                --------------------------
	.section	.nv.compat,"",@"SHT_CUDA_COMPAT_INFO"
	.align	4
        /*0000*/ 	.byte	0x02, 0x09, 0x01, 0x00, 0x02, 0x02, 0x04, 0x00, 0x02, 0x05, 0x05, 0x00, 0x03, 0x07, 0x01, 0x01
        /*0010*/ 	.byte	0x02, 0x03, 0x03, 0x00, 0x02, 0x06, 0x01, 0x00, 0x04, 0x0b, 0x08, 0x00, 0x00, 0x00, 0x00, 0x00
        /*0020*/ 	.byte	0x00, 0x00, 0x00, 0x00


//--------------------- .nv.info.gluon_wgmma      --------------------------
	.section	.nv.info.gluon_wgmma,"",@"SHT_CUDA_INFO"
	.sectionflags	@""
	.align	4


	//----- nvinfo : EIATTR_CUDA_API_VERSION
	.align		4
        /*0000*/ 	.byte	0x04, 0x37
        /*0002*/ 	.short	(.L_7 - .L_6)
.L_6:
        /*0004*/ 	.word	0x00000082


	//----- nvinfo : EIATTR_KPARAM_INFO
	.align		4
.L_7:
        /*0008*/ 	.byte	0x04, 0x17
        /*000a*/ 	.short	(.L_9 - .L_8)
.L_8:
        /*000c*/ 	.word	0x00000000
        /*0010*/ 	.short	0x000a
        /*0012*/ 	.short	0x0048
        /*0014*/ 	.byte	0x00, 0xf4, 0x21, 0x00


	//----- nvinfo : EIATTR_KPARAM_INFO
	.align		4
.L_9:
        /*0018*/ 	.byte	0x04, 0x17
        /*001a*/ 	.short	(.L_11 - .L_10)
.L_10:
        /*001c*/ 	.word	0x00000000
        /*0020*/ 	.short	0x0009
        /*0022*/ 	.short	0x0040
        /*0024*/ 	.byte	0x00, 0xf4, 0x21, 0x00


	//----- nvinfo : EIATTR_KPARAM_INFO
	.align		4
.L_11:
        /*0028*/ 	.byte	0x04, 0x17
        /*002a*/ 	.short	(.L_13 - .L_12)
.L_12:
        /*002c*/ 	.word	0x00000000
        /*0030*/ 	.short	0x0008
        /*0032*/ 	.short	0x0038
        /*0034*/ 	.byte	0x00, 0xf0, 0x21, 0x00


	//----- nvinfo : EIATTR_KPARAM_INFO
	.align		4
.L_13:
        /*0038*/ 	.byte	0x04, 0x17
        /*003a*/ 	.short	(.L_15 - .L_14)
.L_14:
        /*003c*/ 	.word	0x00000000
        /*0040*/ 	.short	0x0007
        /*0042*/ 	.short	0x0030
        /*0044*/ 	.byte	0x00, 0xf0, 0x21, 0x00


	//----- nvinfo : EIATTR_KPARAM_INFO
	.align		4
.L_15:
        /*0048*/ 	.byte	0x04, 0x17
        /*004a*/ 	.short	(.L_17 - .L_16)
.L_16:
        /*004c*/ 	.word	0x00000000
        /*0050*/ 	.short	0x0006
        /*0052*/ 	.short	0x0028
        /*0054*/ 	.byte	0x00, 0xf0, 0x21, 0x00


	//----- nvinfo : EIATTR_KPARAM_INFO
	.align		4
.L_17:
        /*0058*/ 	.byte	0x04, 0x17
        /*005a*/ 	.short	(.L_19 - .L_18)
.L_18:
        /*005c*/ 	.word	0x00000000
        /*0060*/ 	.short	0x0005
        /*0062*/ 	.short	0x0020
        /*0064*/ 	.byte	0x00, 0xf0, 0x11, 0x00


	//----- nvinfo : EIATTR_KPARAM_INFO
	.align		4
.L_19:
        /*0068*/ 	.byte	0x04, 0x17
        /*006a*/ 	.short	(.L_21 - .L_20)
.L_20:
        /*006c*/ 	.word	0x00000000
        /*0070*/ 	.short	0x0004
        /*0072*/ 	.short	0x001c
        /*0074*/ 	.byte	0x00, 0xf0, 0x11, 0x00


	//----- nvinfo : EIATTR_KPARAM_INFO
	.align		4
.L_21:
        /*0078*/ 	.byte	0x04, 0x17
        /*007a*/ 	.short	(.L_23 - .L_22)
.L_22:
        /*007c*/ 	.word	0x00000000
        /*0080*/ 	.short	0x0003
        /*0082*/ 	.short	0x0018
        /*0084*/ 	.byte	0x00, 0xf0, 0x11, 0x00


	//----- nvinfo : EIATTR_KPARAM_INFO
	.align		4
.L_23:
        /*0088*/ 	.byte	0x04, 0x17
        /*008a*/ 	.short	(.L_25 - .L_24)
.L_24:
        /*008c*/ 	.word	0x00000000
        /*0090*/ 	.short	0x0002
        /*0092*/ 	.short	0x0010
        /*0094*/ 	.byte	0x00, 0xf4, 0x21, 0x00


	//----- nvinfo : EIATTR_KPARAM_INFO
	.align		4
.L_25:
        /*0098*/ 	.byte	0x04, 0x17
        /*009a*/ 	.short	(.L_27 - .L_26)
.L_26:
        /*009c*/ 	.word	0x00000000
        /*00a0*/ 	.short	0x0001
        /*00a2*/ 	.short	0x0008
        /*00a4*/ 	.byte	0x00, 0xf4, 0x21, 0x00


	//----- nvinfo : EIATTR_KPARAM_INFO
	.align		4
.L_27:
        /*00a8*/ 	.byte	0x04, 0x17
        /*00aa*/ 	.short	(.L_29 - .L_28)
.L_28:
        /*00ac*/ 	.word	0x00000000
        /*00b0*/ 	.short	0x0000
        /*00b2*/ 	.short	0x0000
        /*00b4*/ 	.byte	0x00, 0xf4, 0x21, 0x00


	//----- nvinfo : EIATTR_SPARSE_MMA_MASK
	.align		4
.L_29:
        /*00b8*/ 	.byte	0x03, 0x50
        /*00ba*/ 	.short	0x0000


	//----- nvinfo : EIATTR_MAXREG_COUNT
	.align		4
        /*00bc*/ 	.byte	0x03, 0x1b
        /*00be*/ 	.short	0x00ff


	//----- nvinfo : EIATTR_NUM_BARRIERS
	.align		4
        /*00c0*/ 	.byte	0x02, 0x4c
        /*00c2*/ 	.byte	0x01
	.zero		1


	//----- nvinfo : EIATTR_MERCURY_ISA_VERSION
	.align		4
        /*00c4*/ 	.byte	0x03, 0x5f
        /*00c6*/ 	.short	0x0101


	//----- nvinfo : EIATTR_INT_WARP_WIDE_INSTR_OFFSETS
	.align		4
        /*00c8*/ 	.byte	0x04, 0x31
        /*00ca*/ 	.short	(.L_31 - .L_30)


	//   ....[0]....
.L_30:
        /*00cc*/ 	.word	0x00001620


	//   ....[1]....
        /*00d0*/ 	.word	0x00001640


	//   ....[2]....
        /*00d4*/ 	.word	0x000016f0


	//   ....[3]....
        /*00d8*/ 	.word	0x00001cc0


	//   ....[4]....
        /*00dc*/ 	.word	0x00001cd0


	//   ....[5]....
        /*00e0*/ 	.word	0x00001d50


	//   ....[6]....
        /*00e4*/ 	.word	0x00001d60


	//   ....[7]....
        /*00e8*/ 	.word	0x00002230


	//   ....[8]....
        /*00ec*/ 	.word	0x00002250


	//----- nvinfo : EIATTR_COOP_GROUP_MASK_REGIDS
	.align		4
.L_31:
        /*00f0*/ 	.byte	0x04, 0x29
        /*00f2*/ 	.short	(.L_33 - .L_32)


	//   ....[0]....
.L_32:
        /*00f4*/ 	.word	0xffffffff


	//   ....[1]....
        /*00f8*/ 	.word	0xffffffff


	//   ....[2]....
        /*00fc*/ 	.word	0xffffffff


	//----- nvinfo : EIATTR_COOP_GROUP_INSTR_OFFSETS
	.align		4
.L_33:
        /*0100*/ 	.byte	0x04, 0x28
        /*0102*/ 	.short	(.L_35 - .L_34)


	//   ....[0]....
.L_34:
        /*0104*/ 	.word	0x00000150


	//   ....[1]....
        /*0108*/ 	.word	0x00000720


	//   ....[2]....
        /*010c*/ 	.word	0x00000cd0


	//----- nvinfo : EIATTR_MBARRIER_INSTR_OFFSETS
	.align		4
.L_35:
        /*0110*/ 	.byte	0x04, 0x39
        /*0112*/ 	.short	(.L_37 - .L_36)


	//   ....[0]....
.L_36:
        /*0114*/ 	.word	0x00001770
        /*0118*/ 	.word	0x000000ff
        /*011c*/ 	.word	0x0000a000
        /*0120*/ 	.short	0x0100
        /*0122*/ 	.byte	0x14
	.zero		1


	//   ....[1]....
        /*0124*/ 	.word	0x00001790
        /*0128*/ 	.word	0x000000ff
        /*012c*/ 	.word	0x0000a008
        /*0130*/ 	.short	0x0100
        /*0132*/ 	.byte	0x14
	.zero		1


	//   ....[2]....
        /*0134*/ 	.word	0x00001e20
        /*0138*/ 	.word	0x000000ff
        /*013c*/ 	.word	0x0000a000
        /*0140*/ 	.short	0x010a
        /*0142*/ 	.byte	0x15
	.zero		1


	//   ....[3]....
        /*0144*/ 	.word	0x000021b0
        /*0148*/ 	.word	0x000000ff
        /*014c*/ 	.word	0x0000a000
        /*0150*/ 	.short	0x0108
        /*0152*/ 	.byte	0x14
	.zero		1


	//   ....[4]....
        /*0154*/ 	.word	0x000022f0
        /*0158*/ 	.word	0x000000ff
        /*015c*/ 	.word	0x0000a008
        /*0160*/ 	.short	0x0108
        /*0162*/ 	.byte	0x14
	.zero		1


	//   ....[5]....
        /*0164*/ 	.word	0x000027c0
        /*0168*/ 	.word	0x000000ff
        /*016c*/ 	.word	0x0000a000
        /*0170*/ 	.short	0x010a
        /*0172*/ 	.byte	0x15
	.zero		1


	//----- nvinfo : EIATTR_NUM_MBARRIERS
	.align		4
.L_37:
        /*0174*/ 	.byte	0x03, 0x38
        /*0176*/ 	.short	0x0002


	//----- nvinfo : EIATTR_EXIT_INSTR_OFFSETS
	.align		4
        /*0178*/ 	.byte	0x04, 0x1c
        /*017a*/ 	.short	(.L_39 - .L_38)


	//   ....[0]....
.L_38:
        /*017c*/ 	.word	0x000027b0


	//----- nvinfo : EIATTR_REQNTID
	.align		4
.L_39:
        /*0180*/ 	.byte	0x04, 0x10
        /*0182*/ 	.short	(.L_41 - .L_40)
.L_40:
        /*0184*/ 	.word	0x00000080
        /*0188*/ 	.word	0x00000001
        /*018c*/ 	.word	0x00000001


	//----- nvinfo : EIATTR_CRS_STACK_SIZE
	.align		4
.L_41:
        /*0190*/ 	.byte	0x04, 0x1e
        /*0192*/ 	.short	(.L_43 - .L_42)
.L_42:
        /*0194*/ 	.word	0x00000000


	//----- nvinfo : EIATTR_CBANK_PARAM_SIZE
	.align		4
.L_43:
        /*0198*/ 	.byte	0x03, 0x19
        /*019a*/ 	.short	0x0050


	//----- nvinfo : EIATTR_PARAM_CBANK
	.align		4
        /*019c*/ 	.byte	0x04, 0x0a
        /*019e*/ 	.short	(.L_45 - .L_44)
	.align		4
.L_44:
        /*01a0*/ 	.word	index@(.nv.constant0.gluon_wgmma)
        /*01a4*/ 	.short	0x0210
        /*01a6*/ 	.short	0x0050


	//----- nvinfo : EIATTR_SW_WAR
	.align		4
.L_45:
        /*01a8*/ 	.byte	0x04, 0x36
        /*01aa*/ 	.short	(.L_47 - .L_46)
.L_46:
        /*01ac*/ 	.word	0x00000008
.L_47:


//--------------------- .nv.callgraph             --------------------------
	.section	.nv.callgraph,"",@"SHT_CUDA_CALLGRAPH"
	.align	4
	.sectionentsize	8
	.align		4
        /*0000*/ 	.word	0x00000000
	.align		4
        /*0004*/ 	.word	0xffffffff
	.align		4
        /*0008*/ 	.word	0x00000000
	.align		4
        /*000c*/ 	.word	0xfffffffe
	.align		4
        /*0010*/ 	.word	0x00000000
	.align		4
        /*0014*/ 	.word	0xfffffffd
	.align		4
        /*0018*/ 	.word	0x00000000
	.align		4
        /*001c*/ 	.word	0xfffffffc


//--------------------- .text.gluon_wgmma         --------------------------
	.section	.text.gluon_wgmma,"ax",@progbits
	.align	128
        .global         gluon_wgmma
        .type           gluon_wgmma,@function
        .size           gluon_wgmma,(.L_x_52 - gluon_wgmma)
        .other          gluon_wgmma,@"STO_CUDA_ENTRY STV_DEFAULT"
gluon_wgmma:
.text.gluon_wgmma:
[----:B------:R-:W-:Y:S01]  /*0000*/  LDC R1, c[0x0][0x28] ;  /* 0x00000a00ff017b82 */ /* 0x000fe20000000800 */
[----:B------:R-:W1:Y:S07]  /*0010*/  S2R R0, SR_TID.X ;  /* 0x0000000000007919 */ /* 0x000e6e0000002100 */
[----:B------:R-:W2:Y:S01]  /*0020*/  S2UR UR4, SR_CgaCtaId ;  /* 0x00000000000479c3 */ /* 0x000ea20000008800 */
[----:B------:R-:W-:Y:S01]  /*0030*/  UMOV UR20, 0x400 ;  /* 0x0000040000147882 */ /* 0x000fe20000000000 */
[----:B------:R-:W-:Y:S01]  /*0040*/  ULDC UR6, c[0x0][0xc] ;  /* 0x0000030000067ab9 */ /* 0x000fe20000000800 */
[----:B------:R-:W-:Y:S01]  /*0050*/  ULDC.64 UR32, c[0x0][0x250] ;  /* 0x0000940000207ab9 */ /* 0x000fe20000000a00 */
[----:B------:R-:W-:Y:S04]  /*0060*/  BSSY B0, `(.L_x_0) ;  /* 0x000001f000007945 */ /* 0x000fe80003800000 */
[----:B------:R-:W3:Y:S08]  /*0070*/  LDC R6, c[0x0][0x228] ;  /* 0x00008a00ff067b82 */ /* 0x000ef00000000800 */
[----:B------:R-:W4:Y:S08]  /*0080*/  LDC R14, c[0x0][0x230] ;  /* 0x00008c00ff0e7b82 */ /* 0x000f300000000800 */
[----:B------:R-:W-:Y:S01]  /*0090*/  S2UR UR23, SR_CTAID.Y ;  /* 0x00000000001779c3 */ /* 0x000fe20000002600 */
[----:B--2---:R-:W-:-:S03]  /*00a0*/  ULEA UR20, UR4, UR20, 0x18 ;  /* 0x0000001404147291 */ /* 0x004fc6000f8ec03f */
[----:B------:R-:W-:Y:S01]  /*00b0*/  ULDC UR4, c[0x0][0x10] ;  /* 0x0000040000047ab9 */ /* 0x000fe20000000800 */
[----:B-1----:R-:W-:-:S03]  /*00c0*/  LOP3.LUT R2, R0, 0x7f, RZ, 0xc0, !PT ;  /* 0x0000007f00027812 */ /* 0x002fc600078ec0ff */
[----:B------:R-:W1:Y:S01]  /*00d0*/  S2UR UR5, SR_CTAID.Z ;  /* 0x00000000000579c3 */ /* 0x000e620000002700 */
[----:B---3--:R-:W-:Y:S01]  /*00e0*/  VIADD R6, R6, 0xffffffff ;  /* 0xffffffff06067836 */ /* 0x008fe20000000000 */
[C---:B------:R-:W-:Y:S02]  /*00f0*/  ISETP.GE.U32.AND P0, PT, R2.reuse, 0x20, PT ;  /* 0x000000200200780c */ /* 0x040fe40003f06070 */
[C---:B------:R-:W-:Y:S02]  /*0100*/  ISETP.NE.U32.AND P2, PT, R2.reuse, RZ, PT ;  /* 0x000000ff0200720c */ /* 0x040fe40003f45070 */
[----:B------:R-:W-:Y:S02]  /*0110*/  LEA R12, R2, UR20, 0x2 ;  /* 0x00000014020c7c11 */ /* 0x000fe4000f8e10ff */
[----:B------:R-:W2:Y:S01]  /*0120*/  S2UR UR34, SR_CTAID.X ;  /* 0x00000000002279c3 */ /* 0x000ea20000002500 */
[----:B----4-:R-:W-:-:S06]  /*0130*/  VIADD R13, R14, 0xffffffff ;  /* 0xffffffff0e0d7836 */ /* 0x010fcc0000000000 */
[----:B------:R3:W-:Y:S01]  /*0140*/  @!P0 STS [R12], RZ ;  /* 0x000000ff0c008388 */ /* 0x0007e20000000800 */
[----:B------:R-:W-:-:S03]  /*0150*/  NOP ;  /* 0x0000000000007918 */ /* 0x000fc60000000000 */
[----:B------:R3:W-:Y:S01]  /*0160*/  @!P2 STS [UR20+0x24], R6 ;  /* 0x00002406ff00a988 */ /* 0x0007e20008000814 */
[----:B-1----:R-:W-:-:S03]  /*0170*/  UIMAD UR4, UR5, UR4, UR23 ;  /* 0x00000004050472a4 */ /* 0x002fc6000f8e0217 */
[----:B------:R3:W-:Y:S01]  /*0180*/  @!P2 STS [UR20+0x20], R13 ;  /* 0x0000200dff00a988 */ /* 0x0007e20008000814 */
[----:B--2---:R-:W-:-:S04]  /*0190*/  UIMAD UR4, UR4, UR6, UR34 ;  /* 0x00000006040472a4 */ /* 0x004fc8000f8e0222 */
[----:B------:R-:W-:-:S03]  /*01a0*/  UIMAD UR5, UR4, 0x180, URZ ;  /* 0x00000180040578a4 */ /* 0x000fc6000f8e023f */
[----:B------:R-:W-:Y:S01]  /*01b0*/  UMOV UR4, URZ ;  /* 0x0000003f00047c82 */ /* 0x000fe20008000000 */
[----:B------:R-:W-:-:S04]  /*01c0*/  UIADD3 UR28, UP0, UR5, UR32, URZ ;  /* 0x00000020051c7290 */ /* 0x000fc8000ff1e03f */
[----:B------:R-:W-:Y:S01]  /*01d0*/  ULEA.HI.X.SX32 UR29, UR5, UR33, 0x1, UP0 ;  /* 0x00000021051d7291 */ /* 0x000fe200080f0e3f */
[----:B---3--:R-:W-:Y:S11]  /*01e0*/  @P2 BRA `(.L_x_1) ;  /* 0x0000000000182947 */ /* 0x008ff60003800000 */
[----:B------:R-:W1:Y:S01]  /*01f0*/  LDS R3, [UR20+0x8] ;  /* 0x00000814ff037984 */ /* 0x000e620008000800 */
[----:B------:R-:W2:Y:S01]  /*0200*/  LDC.64 R8, c[0x0][0x210] ;  /* 0x00008400ff087b82 */ /* 0x000ea20000000a00 */
[----:B------:R-:W-:Y:S02]  /*0210*/  IMAD.MOV.U32 R4, RZ, RZ, 0x70 ;  /* 0x00000070ff047424 */ /* 0x000fe400078e00ff */
[----:B--2---:R2:W-:Y:S03]  /*0220*/  STS.64 [UR20], R8 ;  /* 0x00000008ff007988 */ /* 0x0045e60008000a14 */
[----:B-1----:R-:W-:-:S05]  /*0230*/  LOP3.LUT R3, R3, 0x10, R4, 0xd8, !PT ;  /* 0x0000001003037812 */ /* 0x002fca00078ed804 */
[----:B------:R2:W-:Y:S02]  /*0240*/  STS [UR20+0x8], R3 ;  /* 0x00000803ff007988 */ /* 0x0005e40008000814 */
.L_x_1:
[----:B------:R-:W-:Y:S05]  /*0250*/  BSYNC B0 ;  /* 0x0000000000007941 */ /* 0x000fea0003800000 */
.L_x_0:
[----:B------:R-:W-:Y:S04]  /*0260*/  BSSY B0, `(.L_x_2) ;  /* 0x000000a000007945 */ /* 0x000fe80003800000 */
[----:B------:R-:W-:Y:S05]  /*0270*/  @P2 BRA `(.L_x_3) ;  /* 0x0000000000202947 */ /* 0x000fea0003800000 */
[----:B--2---:R-:W1:Y:S01]  /*0280*/  LDS R3, [UR20+0x34] ;  /* 0x00003414ff037984 */ /* 0x004e620008000800 */
[----:B------:R-:W-:Y:S02]  /*0290*/  IMAD.MOV.U32 R4, RZ, RZ, 0x1f000000 ;  /* 0x1f000000ff047424 */ /* 0x000fe400078e00ff */
[----:B------:R-:W-:Y:S01]  /*02a0*/  @!P2 IMAD.MOV.U32 R5, RZ, RZ, 0xff ;  /* 0x000000ffff05a424 */ /* 0x000fe200078e00ff */
[----:B------:R-:W2:Y:S02]  /*02b0*/  @!P2 LDS R8, [UR20+0x38] ;  /* 0x00003814ff08a984 */ /* 0x000ea40008000800 */
[----:B-1----:R-:W-:Y:S02]  /*02c0*/  LOP3.LUT R3, R3, 0xff000000, R4, 0xb8, !PT ;  /* 0xff00000003037812 */ /* 0x002fe400078eb804 */
[----:B--2---:R-:W-:-:S03]  /*02d0*/  @!P2 LOP3.LUT R4, R8, 0xff, R5, 0xb8, !PT ;  /* 0x000000ff0804a812 */ /* 0x004fc600078eb805 */
[----:B------:R1:W-:Y:S04]  /*02e0*/  STS [UR20+0x34], R3 ;  /* 0x00003403ff007988 */ /* 0x0003e80008000814 */
[----:B------:R1:W-:Y:S02]  /*02f0*/  @!P2 STS [UR20+0x38], R4 ;  /* 0x00003804ff00a988 */ /* 0x0003e40008000814 */
.L_x_3:
[----:B------:R-:W-:Y:S05]  /*0300*/  BSYNC B0 ;  /* 0x0000000000007941 */ /* 0x000fea0003800000 */
.L_x_2:
[----:B------:R-:W-:Y:S04]  /*0310*/  BSSY B0, `(.L_x_4) ;  /* 0x000000e000007945 */ /* 0x000fe80003800000 */
[----:B------:R-:W-:Y:S05]  /*0320*/  @P2 BRA `(.L_x_5) ;  /* 0x0000000000302947 */ /* 0x000fea0003800000 */
[----:B-1----:R-:W1:Y:S01]  /*0330*/  LDS R4, [UR20+0x34] ;  /* 0x00003414ff047984 */ /* 0x002e620008000800 */
[----:B------:R-:W3:Y:S03]  /*0340*/  LDC.64 R10, c[0x0][0x238] ;  /* 0x00008e00ff0a7b82 */ /* 0x000ee60000000a00 */
[----:B--2---:R-:W2:Y:S01]  /*0350*/  LDS R3, [UR20+0x1c] ;  /* 0x00001c14ff037984 */ /* 0x004ea20008000800 */
[C---:B---3--:R-:W-:Y:S01]  /*0360*/  SHF.L.U64.HI R8, R10.reuse, 0x1, R11 ;  /* 0x000000010a087819 */ /* 0x048fe2000001020b */
[----:B------:R-:W-:-:S03]  /*0370*/  IMAD.SHL.U32 R5, R10, 0x2, RZ ;  /* 0x000000020a057824 */ /* 0x000fc600078e00ff */
[--C-:B------:R-:W-:Y:S02]  /*0380*/  SHF.R.U32.HI R10, RZ, 0x4, R8.reuse ;  /* 0x00000004ff0a7819 */ /* 0x100fe40000011608 */
[----:B------:R-:W-:-:S05]  /*0390*/  SHF.R.U64 R5, R5, 0x4, R8 ;  /* 0x0000000405057819 */ /* 0x000fca0000001208 */
[----:B------:R3:W-:Y:S01]  /*03a0*/  STS [UR20+0xc], R5 ;  /* 0x00000c05ff007988 */ /* 0x0007e20008000814 */
[----:B-1----:R-:W-:Y:S02]  /*03b0*/  LOP3.LUT R4, R4, 0x7, RZ, 0xb8, !PT ;  /* 0x0000000704047812 */ /* 0x002fe400078eb8ff */
[----:B--2---:R-:W-:-:S03]  /*03c0*/  LOP3.LUT R3, R3, 0xf, R10, 0xb8, !PT ;  /* 0x0000000f03037812 */ /* 0x004fc600078eb80a */
[----:B------:R3:W-:Y:S04]  /*03d0*/  STS [UR20+0x34], R4 ;  /* 0x00003404ff007988 */ /* 0x0007e80008000814 */
[----:B------:R3:W-:Y:S02]  /*03e0*/  STS [UR20+0x1c], R3 ;  /* 0x00001c03ff007988 */ /* 0x0007e40008000814 */
.L_x_5:
[----:B------:R-:W-:Y:S05]  /*03f0*/  BSYNC B0 ;  /* 0x0000000000007941 */ /* 0x000fea0003800000 */
.L_x_4:
[----:B------:R-:W-:Y:S04]  /*0400*/  BSSY B1, `(.L_x_6) ;  /* 0x000001a000017945 */ /* 0x000fe80003800000 */
[----:B------:R-:W-:Y:S04]  /*0410*/  BSSY B0, `(.L_x_7) ;  /* 0x0000015000007945 */ /* 0x000fe80003800000 */
[----:B------:R-:W-:Y:S05]  /*0420*/  @P2 BRA `(.L_x_8) ;  /* 0x0000000000202947 */ /* 0x000fea0003800000 */
[----:B-123--:R-:W1:Y:S02]  /*0430*/  LDS R3, [UR20+0x34] ;  /* 0x00003414ff037984 */ /* 0x00ee640008000800 */
[----:B-1----:R-:W-:-:S05]  /*0440*/  LOP3.LUT R3, R3, 0x38, RZ, 0xb8, !PT ;  /* 0x0000003803037812 */ /* 0x002fca00078eb8ff */
[----:B------:R1:W-:Y:S01]  /*0450*/  STS [UR20+0x34], R3 ;  /* 0x00003403ff007988 */ /* 0x0003e20008000814 */
[----:B------:R-:W-:Y:S05]  /*0460*/  @P2 BRA `(.L_x_9) ;  /* 0x0000000000202947 */ /* 0x000fea0003800000 */
[----:B-1----:R-:W1:Y:S01]  /*0470*/  LDS R3, [UR20+0x8] ;  /* 0x00000814ff037984 */ /* 0x002e620008000800 */
[----:B------:R-:W-:-:S05]  /*0480*/  IMAD.MOV.U32 R4, RZ, RZ, 0x780 ;  /* 0x00000780ff047424 */ /* 0x000fca00078e00ff */
[----:B-1----:R-:W-:-:S05]  /*0490*/  LOP3.LUT R3, R3, 0x300, R4, 0xd8, !PT ;  /* 0x0000030003037812 */ /* 0x002fca00078ed804 */
[----:B------:R4:W-:Y:S02]  /*04a0*/  STS [UR20+0x8], R3 ;  /* 0x00000803ff007988 */ /* 0x0009e40008000814 */
.L_x_8:
[----:B------:R-:W-:Y:S05]  /*04b0*/  @P2 BRA `(.L_x_10) ;  /* 0x0000000000282947 */ /* 0x000fea0003800000 */
[----:B-1234-:R-:W1:Y:S02]  /*04c0*/  LDS R3, [UR20+0x8] ;  /* 0x00000814ff037984 */ /* 0x01ee640008000800 */
[----:B-1----:R-:W-:-:S05]  /*04d0*/  LOP3.LUT R3, R3, 0x1800, RZ, 0xb8, !PT ;  /* 0x0000180003037812 */ /* 0x002fca00078eb8ff */
[----:B------:R2:W-:Y:S02]  /*04e0*/  STS [UR20+0x8], R3 ;  /* 0x00000803ff007988 */ /* 0x0005e40008000814 */
.L_x_9:
[----:B------:R-:W-:Y:S05]  /*04f0*/  @P2 BREAK B0 ;  /* 0x0000000000002942 */ /* 0x000fea0003800000 */
[----:B------:R-:W-:Y:S05]  /*0500*/  @P2 BRA `(.L_x_11) ;  /* 0x0000000000242947 */ /* 0x000fea0003800000 */
[----:B------:R-:W3:Y:S01]  /*0510*/  LDS R4, [UR20+0x8] ;  /* 0x00000814ff047984 */ /* 0x000ee20008000800 */
[----:B-12---:R-:W-:-:S05]  /*0520*/  IMAD.MOV.U32 R3, RZ, RZ, 0x6000 ;  /* 0x00006000ff037424 */ /* 0x006fca00078e00ff */
[----:B---3--:R-:W-:-:S04]  /*0530*/  LOP3.LUT R3, R4, 0x4000, R3, 0xd8, !PT ;  /* 0x0000400004037812 */ /* 0x008fc800078ed803 */
[----:B------:R-:W-:-:S05]  /*0540*/  LOP3.LUT R3, R3, 0x400000, RZ, 0xb8, !PT ;  /* 0x0040000003037812 */ /* 0x000fca00078eb8ff */
[----:B------:R5:W-:Y:S02]  /*0550*/  STS [UR20+0x8], R3 ;  /* 0x00000803ff007988 */ /* 0x000be40008000814 */
.L_x_10:
[----:B------:R-:W-:Y:S05]  /*0560*/  BSYNC B0 ;  /* 0x0000000000007941 */ /* 0x000fea0003800000 */
.L_x_7:
[----:B-12345:R-:W1:Y:S02]  /*0570*/  @!P2 LDS R3, [UR20+0x8] ;  /* 0x00000814ff03a984 */ /* 0x03ee640008000800 */
[----:B-1----:R-:W-:-:S05]  /*0580*/  @!P2 LOP3.LUT R3, R3, 0x8000, RZ, 0xb8, !PT ;  /* 0x000080000303a812 */ /* 0x002fca00078eb8ff */
[----:B------:R3:W-:Y:S02]  /*0590*/  @!P2 STS [UR20+0x8], R3 ;  /* 0x00000803ff00a988 */ /* 0x0007e40008000814 */
.L_x_11:
[----:B------:R-:W-:Y:S05]  /*05a0*/  BSYNC B1 ;  /* 0x0000000000017941 */ /* 0x000fea0003800000 */
.L_x_6:
[----:B------:R-:W-:Y:S05]  /*05b0*/  WARPSYNC.ALL ;  /* 0x0000000000007948 */ /* 0x000fea0003800000 */
[----:B------:R-:W4:Y:S02]  /*05c0*/  LDC R7, c[0x0][0x22c] ;  /* 0x00008b00ff077b82 */ /* 0x000f240000000800 */
[----:B----4-:R-:W-:Y:S01]  /*05d0*/  VIADD R7, R7, 0xffffffff ;  /* 0xffffffff07077836 */ /* 0x010fe20000000000 */
[----:B------:R-:W-:Y:S06]  /*05e0*/  @P0 BRA `(.L_x_12) ;  /* 0x0000000000280947 */ /* 0x000fec0003800000 */
[----:B-123--:R-:W1:Y:S01]  /*05f0*/  S2R R3, SR_LANEID ;  /* 0x0000000000037919 */ /* 0x00ee620000000000 */
[----:B------:R-:W-:Y:S05]  /*0600*/  WARPSYNC.ALL ;  /* 0x0000000000007948 */ /* 0x000fea0003800000 */
[----:B-1----:R-:W-:-:S05]  /*0610*/  IMAD.SHL.U32 R3, R3, 0x4, RZ ;  /* 0x0000000403037824 */ /* 0x002fca00078e00ff */
[----:B------:R-:W1:Y:S01]  /*0620*/  LDS R9, [R3+UR20] ;  /* 0x0000001403097984 */ /* 0x000e620008000800 */
[----:B------:R-:W-:-:S05]  /*0630*/  IADD3 R4, P1, R3, UR28, RZ ;  /* 0x0000001c03047c10 */ /* 0x000fca000ff3e0ff */
[----:B------:R-:W-:-:S05]  /*0640*/  IMAD.X R5, RZ, RZ, UR29, P1 ;  /* 0x0000001dff057e24 */ /* 0x000fca00088e06ff */
[----:B-1----:R4:W5:Y:S01]  /*0650*/  ATOMG.E.EXCH.STRONG.GPU PT, RZ, [R4], R9 ;  /* 0x0000000904ff73a8 */ /* 0x00296200041ee100 */
[----:B------:R-:W-:-:S04]  /*0660*/  DEPBAR {5,4,3,2,1,0} ;  /* 0x0000003f0000791a */ /* 0x000fc80000000000 */
[----:B------:R4:W-:Y:S01]  /*0670*/  UTMACCTL.IV [UR28] ;  /* 0x000000001c0079b9 */ /* 0x0009e20008000000 */
[----:B------:R-:W-:Y:S01]  /*0680*/  NOP ;  /* 0x0000000000007918 */ /* 0x000fe20000000000 */
.L_x_12:
[----:B------:R-:W-:Y:S05]  /*0690*/  @P0 BRA `(.L_x_13) ;  /* 0x00000000000c0947 */ /* 0x000fea0003800000 */
[----:B------:R0:W-:Y:S01]  /*06a0*/  UTMACMDFLUSH ;  /* 0x00000000000079b7 */ /* 0x0001e20000000000 */
[----:B------:R-:W-:Y:S05]  /*06b0*/  @P0 BRA `(.L_x_13) ;  /* 0x0000000000040947 */ /* 0x000fea0003800000 */
[----:B------:R-:W-:-:S04]  /*06c0*/  DEPBAR.LE SB0, 0x0 ;  /* 0x000080000000791a */ /* 0x000fc80000000000 */
.L_x_13:
[----:B------:R-:W-:Y:S05]  /*06d0*/  WARPSYNC.ALL ;  /* 0x0000000000007948 */ /* 0x000fea0003800000 */
[----:B-----5:R-:W-:Y:S06]  /*06e0*/  BAR.SYNC.DEFER_BLOCKING 0x0 ;  /* 0x0000000000007b1d */ /* 0x020fec0000010000 */
[----:B------:R-:W-:Y:S02]  /*06f0*/  BSSY B1, `(.L_x_14) ;  /* 0x000000b000017945 */ /* 0x000fe40003800000 */
[----:B------:R-:W-:Y:S06]  /*0700*/  BAR.SYNC.DEFER_BLOCKING 0x0 ;  /* 0x0000000000007b1d */ /* 0x000fec0000010000 */
[----:B------:R5:W-:Y:S01]  /*0710*/  @!P0 STS [R12], RZ ;  /* 0x000000ff0c008388 */ /* 0x000be20000000800 */
[----:B------:R-:W-:Y:S01]  /*0720*/  NOP ;  /* 0x0000000000007918 */ /* 0x000fe20000000000 */
[----:B------:R-:W-:Y:S05]  /*0730*/  @P2 BRA `(.L_x_15) ;  /* 0x0000000000182947 */ /* 0x000fea0003800000 */
[----:B-123--:R-:W1:Y:S01]  /*0740*/  LDS R3, [UR20+0x8] ;  /* 0x00000814ff037984 */ /* 0x00ee620008000800 */
[----:B----4-:R-:W2:Y:S01]  /*0750*/  LDC.64 R8, c[0x0][0x218] ;  /* 0x00008600ff087b82 */ /* 0x010ea20000000a00 */
[----:B------:R-:W-:Y:S02]  /*0760*/  IMAD.MOV.U32 R4, RZ, RZ, 0x70 ;  /* 0x00000070ff047424 */ /* 0x000fe400078e00ff */
[----:B--2---:R2:W-:Y:S03]  /*0770*/  STS.64 [UR20], R8 ;  /* 0x00000008ff007988 */ /* 0x0045e60008000a14 */
[----:B-1----:R-:W-:-:S05]  /*0780*/  LOP3.LUT R3, R3, 0x10, R4, 0xd8, !PT ;  /* 0x0000001003037812 */ /* 0x002fca00078ed804 */
[----:B------:R2:W-:Y:S02]  /*0790*/  STS [UR20+0x8], R3 ;  /* 0x00000803ff007988 */ /* 0x0005e40008000814 */
.L_x_15:
[----:B----4-:R-:W-:Y:S05]  /*07a0*/  BSYNC B1 ;  /* 0x0000000000017941 */ /* 0x010fea0003800000 */
.L_x_14:
[----:B------:R-:W-:Y:S04]  /*07b0*/  BSSY B1, `(.L_x_16) ;  /* 0x000000a000017945 */ /* 0x000fe80003800000 */
[----:B------:R-:W-:Y:S05]  /*07c0*/  @P2 BRA `(.L_x_17) ;  /* 0x0000000000202947 */ /* 0x000fea0003800000 */
[----:B-123--:R-:W1:Y:S01]  /*07d0*/  LDS R3, [UR20+0x34] ;  /* 0x00003414ff037984 */ /* 0x00ee620008000800 */
[----:B------:R-:W-:Y:S02]  /*07e0*/  IMAD.MOV.U32 R4, RZ, RZ, 0x3f000000 ;  /* 0x3f000000ff047424 */ /* 0x000fe400078e00ff */
[----:B------:R-:W-:Y:S01]  /*07f0*/  @!P2 IMAD.MOV.U32 R5, RZ, RZ, 0x1f ;  /* 0x0000001fff05a424 */ /* 0x000fe200078e00ff */
[----:B------:R-:W2:Y:S02]  /*0800*/  @!P2 LDS R8, [UR20+0x38] ;  /* 0x00003814ff08a984 */ /* 0x000ea40008000800 */
[----:B-1----:R-:W-:Y:S02]  /*0810*/  LOP3.LUT R3, R3, 0xff000000, R4, 0xb8, !PT ;  /* 0xff00000003037812 */ /* 0x002fe400078eb804 */
[----:B--2---:R-:W-:-:S03]  /*0820*/  @!P2 LOP3.LUT R4, R8, 0xff, R5, 0xb8, !PT ;  /* 0x000000ff0804a812 */ /* 0x004fc600078eb805 */
[----:B------:R4:W-:Y:S04]  /*0830*/  STS [UR20+0x34], R3 ;  /* 0x00003403ff007988 */ /* 0x0009e80008000814 */
[----:B------:R4:W-:Y:S02]  /*0840*/  @!P2 STS [UR20+0x38], R4 ;  /* 0x00003804ff00a988 */ /* 0x0009e40008000814 */
.L_x_17:
[----:B------:R-:W-:Y:S05]  /*0850*/  BSYNC B1 ;  /* 0x0000000000017941 */ /* 0x000fea0003800000 */
.L_x_16:
[----:B------:R-:W-:Y:S04]  /*0860*/  BSSY B1, `(.L_x_18) ;  /* 0x0000004000017945 */ /* 0x000fe80003800000 */
[----:B------:R-:W-:Y:S05]  /*0870*/  @P2 BRA `(.L_x_19) ;  /* 0x0000000000082947 */ /* 0x000fea0003800000 */
[----:B------:R1:W-:Y:S04]  /*0880*/  STS [UR20+0x24], R13 ;  /* 0x0000240dff007988 */ /* 0x0003e80008000814 */
[----:B------:R1:W-:Y:S02]  /*0890*/  STS [UR20+0x20], R7 ;  /* 0x00002007ff007988 */ /* 0x0003e40008000814 */
.L_x_19:
[----:B------:R-:W-:Y:S05]  /*08a0*/  BSYNC B1 ;  /* 0x0000000000017941 */ /* 0x000fea0003800000 */
.L_x_18:
[----:B------:R-:W-:Y:S04]  /*08b0*/  BSSY B1, `(.L_x_20) ;  /* 0x000000e000017945 */ /* 0x000fe80003800000 */
[----:B------:R-:W-:Y:S05]  /*08c0*/  @P2 BRA `(.L_x_21) ;  /* 0x0000000000302947 */ /* 0x000fea0003800000 */
[----:B----4-:R-:W4:Y:S01]  /*08d0*/  LDS R4, [UR20+0x34] ;  /* 0x00003414ff047984 */ /* 0x010f220008000800 */
[----:B------:R-:W4:Y:S03]  /*08e0*/  LDC.64 R10, c[0x0][0x240] ;  /* 0x00009000ff0a7b82 */ /* 0x000f260000000a00 */
[----:B-123--:R-:W1:Y:S01]  /*08f0*/  LDS R3, [UR20+0x1c] ;  /* 0x00001c14ff037984 */ /* 0x00ee620008000800 */
[C---:B----4-:R-:W-:Y:S01]  /*0900*/  SHF.L.U64.HI R8, R10.reuse, 0x1, R11 ;  /* 0x000000010a087819 */ /* 0x050fe2000001020b */
[----:B------:R-:W-:-:S03]  /*0910*/  IMAD.SHL.U32 R5, R10, 0x2, RZ ;  /* 0x000000020a057824 */ /* 0x000fc600078e00ff */
[--C-:B------:R-:W-:Y:S02]  /*0920*/  SHF.R.U32.HI R10, RZ, 0x4, R8.reuse ;  /* 0x00000004ff0a7819 */ /* 0x100fe40000011608 */
[----:B------:R-:W-:-:S05]  /*0930*/  SHF.R.U64 R5, R5, 0x4, R8 ;  /* 0x0000000405057819 */ /* 0x000fca0000001208 */
[----:B------:R2:W-:Y:S01]  /*0940*/  STS [UR20+0xc], R5 ;  /* 0x00000c05ff007988 */ /* 0x0005e20008000814 */
[----:B------:R-:W-:Y:S02]  /*0950*/  LOP3.LUT R4, R4, 0x7, RZ, 0xb8, !PT ;  /* 0x0000000704047812 */ /* 0x000fe400078eb8ff */
[----:B-1----:R-:W-:-:S03]  /*0960*/  LOP3.LUT R3, R3, 0xf, R10, 0xb8, !PT ;  /* 0x0000000f03037812 */ /* 0x002fc600078eb80a */
[----:B------:R2:W-:Y:S04]  /*0970*/  STS [UR20+0x34], R4 ;  /* 0x00003404ff007988 */ /* 0x0005e80008000814 */
[----:B------:R2:W-:Y:S02]  /*0980*/  STS [UR20+0x1c], R3 ;  /* 0x00001c03ff007988 */ /* 0x0005e40008000814 */
.L_x_21:
[----:B------:R-:W-:Y:S05]  /*0990*/  BSYNC B1 ;  /* 0x0000000000017941 */ /* 0x000fea0003800000 */
.L_x_20:
[----:B------:R-:W-:Y:S04]  /*09a0*/  BSSY B2, `(.L_x_22) ;  /* 0x000001a000027945 */ /* 0x000fe80003800000 */
[----:B------:R-:W-:Y:S04]  /*09b0*/  BSSY B1, `(.L_x_23) ;  /* 0x0000015000017945 */ /* 0x000fe80003800000 */
[----:B------:R-:W-:Y:S05]  /*09c0*/  @P2 BRA `(.L_x_24) ;  /* 0x0000000000202947 */ /* 0x000fea0003800000 */
[----:B-1234-:R-:W1:Y:S02]  /*09d0*/  LDS R3, [UR20+0x34] ;  /* 0x00003414ff037984 */ /* 0x01ee640008000800 */
[----:B-1----:R-:W-:-:S05]  /*09e0*/  LOP3.LUT R3, R3, 0x38, RZ, 0xb8, !PT ;  /* 0x0000003803037812 */ /* 0x002fca00078eb8ff */
[----:B------:R1:W-:Y:S01]  /*09f0*/  STS [UR20+0x34], R3 ;  /* 0x00003403ff007988 */ /* 0x0003e20008000814 */
[----:B------:R-:W-:Y:S05]  /*0a00*/  @P2 BRA `(.L_x_25) ;  /* 0x0000000000202947 */ /* 0x000fea0003800000 */
[----:B-1----:R-:W1:Y:S01]  /*0a10*/  LDS R3, [UR20+0x8] ;  /* 0x00000814ff037984 */ /* 0x002e620008000800 */
[----:B------:R-:W-:-:S05]  /*0a20*/  IMAD.MOV.U32 R4, RZ, RZ, 0x780 ;  /* 0x00000780ff047424 */ /* 0x000fca00078e00ff */
[----:B-1----:R-:W-:-:S05]  /*0a30*/  LOP3.LUT R3, R3, 0x300, R4, 0xd8, !PT ;  /* 0x0000030003037812 */ /* 0x002fca00078ed804 */
[----:B------:R1:W-:Y:S02]  /*0a40*/  STS [UR20+0x8], R3 ;  /* 0x00000803ff007988 */ /* 0x0003e40008000814 */
.L_x_24:
[----:B------:R-:W-:Y:S05]  /*0a50*/  @P2 BRA `(.L_x_26) ;  /* 0x0000000000282947 */ /* 0x000fea0003800000 */
[----:B-1234-:R-:W1:Y:S02]  /*0a60*/  LDS R3, [UR20+0x8] ;  /* 0x00000814ff037984 */ /* 0x01ee640008000800 */
[----:B-1----:R-:W-:-:S05]  /*0a70*/  LOP3.LUT R3, R3, 0x1800, RZ, 0xb8, !PT ;  /* 0x0000180003037812 */ /* 0x002fca00078eb8ff */
[----:B------:R2:W-:Y:S02]  /*0a80*/  STS [UR20+0x8], R3 ;  /* 0x00000803ff007988 */ /* 0x0005e40008000814 */
.L_x_25:
[----:B------:R-:W-:Y:S05]  /*0a90*/  @P2 BREAK B1 ;  /* 0x0000000000012942 */ /* 0x000fea0003800000 */
[----:B------:R-:W-:Y:S05]  /*0aa0*/  @P2 BRA `(.L_x_27) ;  /* 0x0000000000242947 */ /* 0x000fea0003800000 */
[----:B-12---:R-:W1:Y:S01]  /*0ab0*/  LDS R3, [UR20+0x8] ;  /* 0x00000814ff037984 */ /* 0x006e620008000800 */
[----:B------:R-:W-:-:S05]  /*0ac0*/  IMAD.MOV.U32 R4, RZ, RZ, 0x6000 ;  /* 0x00006000ff047424 */ /* 0x000fca00078e00ff */
[----:B-1----:R-:W-:-:S04]  /*0ad0*/  LOP3.LUT R3, R3, 0x6000, R4, 0xd8, !PT ;  /* 0x0000600003037812 */ /* 0x002fc800078ed804 */
[----:B------:R-:W-:-:S05]  /*0ae0*/  LOP3.LUT R3, R3, 0x400000, RZ, 0xb8, !PT ;  /* 0x0040000003037812 */ /* 0x000fca00078eb8ff */
[----:B------:R1:W-:Y:S02]  /*0af0*/  STS [UR20+0x8], R3 ;  /* 0x00000803ff007988 */ /* 0x0003e40008000814 */
.L_x_26:
[----:B------:R-:W-:Y:S05]  /*0b00*/  BSYNC B1 ;  /* 0x0000000000017941 */ /* 0x000fea0003800000 */
.L_x_23:
[----:B-1234-:R-:W1:Y:S02]  /*0b10*/  @!P2 LDS R3, [UR20+0x8] ;  /* 0x00000814ff03a984 */ /* 0x01ee640008000800 */
[----:B-1----:R-:W-:-:S05]  /*0b20*/  @!P2 LOP3.LUT R3, R3, 0x8000, RZ, 0xb8, !PT ;  /* 0x000080000303a812 */ /* 0x002fca00078eb8ff */
[----:B------:R3:W-:Y:S02]  /*0b30*/  @!P2 STS [UR20+0x8], R3 ;  /* 0x00000803ff00a988 */ /* 0x0007e40008000814 */
.L_x_27:
[----:B------:R-:W-:Y:S05]  /*0b40*/  BSYNC B2 ;  /* 0x0000000000027941 */ /* 0x000fea0003800000 */
.L_x_22:
[----:B------:R-:W-:Y:S05]  /*0b50*/  WARPSYNC.ALL ;  /* 0x0000000000007948 */ /* 0x000fea0003800000 */
[----:B------:R-:W-:-:S04]  /*0b60*/  UIADD3 UR31, UR5, 0x80, URZ ;  /* 0x00000080051f7890 */ /* 0x000fc8000fffe03f */
[----:B------:R-:W-:-:S04]  /*0b70*/  UIADD3 UR30, UP0, UR31, UR32, URZ ;  /* 0x000000201f1e7290 */ /* 0x000fc8000ff1e03f */
[----:B------:R-:W-:Y:S01]  /*0b80*/  ULEA.HI.X.SX32 UR31, UR31, UR33, 0x1, UP0 ;  /* 0x000000211f1f7291 */ /* 0x000fe200080f0e3f */
[----:B------:R-:W-:Y:S11]  /*0b90*/  @P0 BRA `(.L_x_28) ;  /* 0x0000000000280947 */ /* 0x000ff60003800000 */
[----:B-123--:R-:W1:Y:S01]  /*0ba0*/  S2R R3, SR_LANEID ;  /* 0x0000000000037919 */ /* 0x00ee620000000000 */
[----:B------:R-:W-:Y:S05]  /*0bb0*/  WARPSYNC.ALL ;  /* 0x0000000000007948 */ /* 0x000fea0003800000 */
[----:B-1----:R-:W-:-:S05]  /*0bc0*/  IMAD.SHL.U32 R8, R3, 0x4, RZ ;  /* 0x0000000403087824 */ /* 0x002fca00078e00ff */
[----:B------:R-:W1:Y:S01]  /*0bd0*/  LDS R3, [R8+UR20] ;  /* 0x0000001408037984 */ /* 0x000e620008000800 */
[----:B------:R-:W-:-:S05]  /*0be0*/  IADD3 R4, P1, R8, UR30, RZ ;  /* 0x0000001e08047c10 */ /* 0x000fca000ff3e0ff */
[----:B------:R-:W-:-:S05]  /*0bf0*/  IMAD.X R5, RZ, RZ, UR31, P1 ;  /* 0x0000001fff057e24 */ /* 0x000fca00088e06ff */
[----:B-1----:R4:W2:Y:S01]  /*0c00*/  ATOMG.E.EXCH.STRONG.GPU PT, RZ, [R4], R3 ;  /* 0x0000000304ff73a8 */ /* 0x0028a200041ee100 */
[----:B------:R-:W-:-:S04]  /*0c10*/  DEPBAR {5,4,3,2,1,0} ;  /* 0x0000003f0000791a */ /* 0x000fc80000000000 */
[----:B------:R4:W-:Y:S01]  /*0c20*/  UTMACCTL.IV [UR30] ;  /* 0x000000001e0079b9 */ /* 0x0009e20008000000 */
[----:B------:R-:W-:Y:S01]  /*0c30*/  NOP ;  /* 0x0000000000007918 */ /* 0x000fe20000000000 */
.L_x_28:
[----:B------:R-:W-:Y:S05]  /*0c40*/  @P0 BRA `(.L_x_29) ;  /* 0x00000000000c0947 */ /* 0x000fea0003800000 */
[----:B------:R0:W-:Y:S01]  /*0c50*/  UTMACMDFLUSH ;  /* 0x00000000000079b7 */ /* 0x0001e20000000000 */
[----:B------:R-:W-:Y:S05]  /*0c60*/  @P0 BRA `(.L_x_29) ;  /* 0x0000000000040947 */ /* 0x000fea0003800000 */
[----:B------:R-:W-:-:S04]  /*0c70*/  DEPBAR.LE SB0, 0x0 ;  /* 0x000080000000791a */ /* 0x000fc80000000000 */
.L_x_29:
[----:B------:R-:W-:Y:S05]  /*0c80*/  WARPSYNC.ALL ;  /* 0x0000000000007948 */ /* 0x000fea0003800000 */
[----:B--2---:R-:W-:Y:S06]  /*0c90*/  BAR.SYNC.DEFER_BLOCKING 0x0 ;  /* 0x0000000000007b1d */ /* 0x004fec0000010000 */
[----:B------:R-:W-:Y:S02]  /*0ca0*/  BSSY B2, `(.L_x_30) ;  /* 0x000000b000027945 */ /* 0x000fe40003800000 */
[----:B------:R-:W-:Y:S06]  /*0cb0*/  BAR.SYNC.DEFER_BLOCKING 0x0 ;  /* 0x0000000000007b1d */ /* 0x000fec0000010000 */
[----:B------:R2:W-:Y:S01]  /*0cc0*/  @!P0 STS [R12], RZ ;  /* 0x000000ff0c008388 */ /* 0x0005e20000000800 */
[----:B------:R-:W-:Y:S01]  /*0cd0*/  NOP ;  /* 0x0000000000007918 */ /* 0x000fe20000000000 */
[----:B------:R-:W-:Y:S05]  /*0ce0*/  @P2 BRA `(.L_x_31) ;  /* 0x0000000000182947 */ /* 0x000fea0003800000 */
[----:B-1-34-:R-:W1:Y:S01]  /*0cf0*/  LDS R3, [UR20+0x8] ;  /* 0x00000814ff037984 */ /* 0x01ae620008000800 */
[----:B------:R-:W3:Y:S01]  /*0d00*/  LDC.64 R8, c[0x0][0x220] ;  /* 0x00008800ff087b82 */ /* 0x000ee20000000a00 */
[----:B------:R-:W-:Y:S02]  /*0d10*/  IMAD.MOV.U32 R4, RZ, RZ, 0x70 ;  /* 0x00000070ff047424 */ /* 0x000fe400078e00ff */
[----:B---3--:R3:W-:Y:S03]  /*0d20*/  STS.64 [UR20], R8 ;  /* 0x00000008ff007988 */ /* 0x0087e60008000a14 */
[----:B-1----:R-:W-:-:S05]  /*0d30*/  LOP3.LUT R3, R3, 0x10, R4, 0xd8, !PT ;  /* 0x0000001003037812 */ /* 0x002fca00078ed804 */
[----:B------:R3:W-:Y:S02]  /*0d40*/  STS [UR20+0x8], R3 ;  /* 0x00000803ff007988 */ /* 0x0007e40008000814 */
.L_x_31:
[----:B----4-:R-:W-:Y:S05]  /*0d50*/  BSYNC B2 ;  /* 0x0000000000027941 */ /* 0x010fea0003800000 */
.L_x_30:
[----:B------:R-:W-:Y:S04]  /*0d60*/  BSSY B3, `(.L_x_32) ;  /* 0x0000011000037945 */ /* 0x000fe80003800000 */
[----:B------:R-:W-:Y:S04]  /*0d70*/  BSSY B2, `(.L_x_33) ;  /* 0x000000e000027945 */ /* 0x000fe80003800000 */
[----:B------:R-:W-:Y:S05]  /*0d80*/  @P2 BRA `(.L_x_34) ;  /* 0x0000000000242947 */ /* 0x000fea0003800000 */
[----:B-1-3--:R-:W1:Y:S01]  /*0d90*/  LDS R3, [UR20+0x34] ;  /* 0x00003414ff037984 */ /* 0x00ae620008000800 */
[----:B------:R-:W-:-:S05]  /*0da0*/  IMAD.MOV.U32 R4, RZ, RZ, 0x3f000000 ;  /* 0x3f000000ff047424 */ /* 0x000fca00078e00ff */
[----:B-1----:R-:W-:-:S05]  /*0db0*/  LOP3.LUT R3, R3, 0xff000000, R4, 0xb8, !PT ;  /* 0xff00000003037812 */ /* 0x002fca00078eb804 */
[----:B------:R1:W-:Y:S01]  /*0dc0*/  STS [UR20+0x34], R3 ;  /* 0x00003403ff007988 */ /* 0x0003e20008000814 */
[----:B------:R-:W-:Y:S05]  /*0dd0*/  @P2 BRA `(.L_x_35) ;  /* 0x00000000001c2947 */ /* 0x000fea0003800000 */
[----:B-1----:R-:W1:Y:S01]  /*0de0*/  LDS R3, [UR20+0x38] ;  /* 0x00003814ff037984 */ /* 0x002e620008000800 */
[----:B------:R-:W-:-:S05]  /*0df0*/  IMAD.MOV.U32 R4, RZ, RZ, 0xff ;  /* 0x000000ffff047424 */ /* 0x000fca00078e00ff */
[----:B-1----:R-:W-:-:S05]  /*0e00*/  LOP3.LUT R3, R3, 0xff, R4, 0xb8, !PT ;  /* 0x000000ff03037812 */ /* 0x002fca00078eb804 */
[----:B------:R4:W-:Y:S02]  /*0e10*/  STS [UR20+0x38], R3 ;  /* 0x00003803ff007988 */ /* 0x0009e40008000814 */
.L_x_34:
[----:B------:R-:W-:Y:S05]  /*0e20*/  @P2 BREAK B2 ;  /* 0x0000000000022942 */ /* 0x000fea0003800000 */
[----:B------:R-:W-:Y:S05]  /*0e30*/  @P2 BRA `(.L_x_36) ;  /* 0x00000000000c2947 */ /* 0x000fea0003800000 */
[----:B------:R1:W-:Y:S02]  /*0e40*/  STS [UR20+0x20], R7 ;  /* 0x00002007ff007988 */ /* 0x0003e40008000814 */
.L_x_35:
[----:B------:R-:W-:Y:S05]  /*0e50*/  BSYNC B2 ;  /* 0x0000000000027941 */ /* 0x000fea0003800000 */
.L_x_33:
[----:B------:R1:W-:Y:S02]  /*0e60*/  @!P2 STS [UR20+0x24], R6 ;  /* 0x00002406ff00a988 */ /* 0x0003e40008000814 */
.L_x_36:
[----:B------:R-:W-:Y:S05]  /*0e70*/  BSYNC B3 ;  /* 0x0000000000037941 */ /* 0x000fea0003800000 */
.L_x_32:
[----:B------:R-:W-:Y:S05]  /*0e80*/  WARPSYNC.ALL ;  /* 0x0000000000007948 */ /* 0x000fea0003800000 */
[----:B------:R-:W-:Y:S04]  /*0e90*/  BSSY B3, `(.L_x_37) ;  /* 0x000000e000037945 */ /* 0x000fe80003800000 */
[----:B------:R-:W-:Y:S05]  /*0ea0*/  @P2 BRA `(.L_x_38) ;  /* 0x0000000000302947 */ /* 0x000fea0003800000 */
[----:B------:R-:W5:Y:S01]  /*0eb0*/  LDS R4, [UR20+0x34] ;  /* 0x00003414ff047984 */ /* 0x000f620008000800 */
[----:B---3--:R-:W3:Y:S03]  /*0ec0*/  LDC.64 R8, c[0x0][0x248] ;  /* 0x00009200ff087b82 */ /* 0x008ee60000000a00 */
[----:B-1--4-:R-:W1:Y:S01]  /*0ed0*/  LDS R3, [UR20+0x1c] ;  /* 0x00001c14ff037984 */ /* 0x012e620008000800 */
[C---:B---3--:R-:W-:Y:S01]  /*0ee0*/  SHF.L.U64.HI R6, R8.reuse, 0x1, R9 ;  /* 0x0000000108067819 */ /* 0x048fe20000010209 */
[----:B------:R-:W-:-:S03]  /*0ef0*/  IMAD.SHL.U32 R5, R8, 0x2, RZ ;  /* 0x0000000208057824 */ /* 0x000fc600078e00ff */
[--C-:B------:R-:W-:Y:S02]  /*0f00*/  SHF.R.U32.HI R8, RZ, 0x4, R6.reuse ;  /* 0x00000004ff087819 */ /* 0x100fe40000011606 */
[----:B------:R-:W-:-:S05]  /*0f10*/  SHF.R.U64 R5, R5, 0x4, R6 ;  /* 0x0000000405057819 */ /* 0x000fca0000001206 */
[----:B------:R3:W-:Y:S01]  /*0f20*/  STS [UR20+0xc], R5 ;  /* 0x00000c05ff007988 */ /* 0x0007e20008000814 */
[----:B-----5:R-:W-:Y:S02]  /*0f30*/  LOP3.LUT R4, R4, 0x7, RZ, 0xb8, !PT ;  /* 0x0000000704047812 */ /* 0x020fe400078eb8ff */
[----:B-1----:R-:W-:-:S03]  /*0f40*/  LOP3.LUT R3, R3, 0xf, R8, 0xb8, !PT ;  /* 0x0000000f03037812 */ /* 0x002fc600078eb808 */
[----:B------:R3:W-:Y:S04]  /*0f50*/  STS [UR20+0x34], R4 ;  /* 0x00003404ff007988 */ /* 0x0007e80008000814 */
[----:B------:R3:W-:Y:S02]  /*0f60*/  STS [UR20+0x1c], R3 ;  /* 0x00001c03ff007988 */ /* 0x0007e40008000814 */
.L_x_38:
[----:B------:R-:W-:Y:S05]  /*0f70*/  BSYNC B3 ;  /* 0x0000000000037941 */ /* 0x000fea0003800000 */
.L_x_37:
[----:B------:R-:W-:Y:S04]  /*0f80*/  BSSY B3, `(.L_x_39) ;  /* 0x000001a000037945 */ /* 0x000fe80003800000 */
[----:B------:R-:W-:Y:S04]  /*0f90*/  BSSY B4, `(.L_x_40) ;  /* 0x0000015000047945 */ /* 0x000fe80003800000 */
[----:B------:R-:W-:Y:S05]  /*0fa0*/  @P2 BRA `(.L_x_41) ;  /* 0x0000000000202947 */ /* 0x000fea0003800000 */
[----:B-1-34-:R-:W1:Y:S02]  /*0fb0*/  LDS R3, [UR20+0x34] ;  /* 0x00003414ff037984 */ /* 0x01ae640008000800 */
[----:B-1----:R-:W-:-:S05]  /*0fc0*/  LOP3.LUT R3, R3, 0x38, RZ, 0xb8, !PT ;  /* 0x0000003803037812 */ /* 0x002fca00078eb8ff */
[----:B------:R1:W-:Y:S01]  /*0fd0*/  STS [UR20+0x34], R3 ;  /* 0x00003403ff007988 */ /* 0x0003e20008000814 */
[----:B------:R-:W-:Y:S05]  /*0fe0*/  @P2 BRA `(.L_x_42) ;  /* 0x0000000000202947 */ /* 0x000fea0003800000 */
[----:B-1----:R-:W1:Y:S01]  /*0ff0*/  LDS R3, [UR20+0x8] ;  /* 0x00000814ff037984 */ /* 0x002e620008000800 */
[----:B------:R-:W-:-:S05]  /*1000*/  IMAD.MOV.U32 R4, RZ, RZ, 0x780 ;  /* 0x00000780ff047424 */ /* 0x000fca00078e00ff */
[----:B-1----:R-:W-:-:S05]  /*1010*/  LOP3.LUT R3, R3, 0x300, R4, 0xd8, !PT ;  /* 0x0000030003037812 */ /* 0x002fca00078ed804 */
[----:B------:R1:W-:Y:S02]  /*1020*/  STS [UR20+0x8], R3 ;  /* 0x00000803ff007988 */ /* 0x0003e40008000814 */
.L_x_41:
[----:B------:R-:W-:Y:S05]  /*1030*/  @P2 BRA `(.L_x_43) ;  /* 0x0000000000282947 */ /* 0x000fea0003800000 */
[----:B-1-34-:R-:W1:Y:S02]  /*1040*/  LDS R3, [UR20+0x8] ;  /* 0x00000814ff037984 */ /* 0x01ae640008000800 */
[----:B-1----:R-:W-:-:S05]  /*1050*/  LOP3.LUT R3, R3, 0x1800, RZ, 0xb8, !PT ;  /* 0x0000180003037812 */ /* 0x002fca00078eb8ff */
[----:B------:R3:W-:Y:S02]  /*1060*/  STS [UR20+0x8], R3 ;  /* 0x00000803ff007988 */ /* 0x0007e40008000814 */
.L_x_42:
[----:B------:R-:W-:Y:S05]  /*1070*/  @P2 BREAK B4 ;  /* 0x0000000000042942 */ /* 0x000fea0003800000 */
[----:B------:R-:W-:Y:S05]  /*1080*/  @P2 BRA `(.L_x_44) ;  /* 0x0000000000242947 */ /* 0x000fea0003800000 */
[----:B-1-3--:R-:W1:Y:S01]  /*1090*/  LDS R3, [UR20+0x8] ;  /* 0x00000814ff037984 */ /* 0x00ae620008000800 */
[----:B------:R-:W-:-:S05]  /*10a0*/  IMAD.MOV.U32 R4, RZ, RZ, 0x6000 ;  /* 0x00006000ff047424 */ /* 0x000fca00078e00ff */
[----:B-1----:R-:W-:-:S04]  /*10b0*/  LOP3.LUT R3, R3, 0x6000, R4, 0xd8, !PT ;  /* 0x0000600003037812 */ /* 0x002fc800078ed804 */
[----:B------:R-:W-:-:S05]  /*10c0*/  LOP3.LUT R3, R3, 0x400000, RZ, 0xb8, !PT ;  /* 0x0040000003037812 */ /* 0x000fca00078eb8ff */
[----:B------:R1:W-:Y:S02]  /*10d0*/  STS [UR20+0x8], R3 ;  /* 0x00000803ff007988 */ /* 0x0003e40008000814 */
.L_x_43:
[----:B------:R-:W-:Y:S05]  /*10e0*/  BSYNC B4 ;  /* 0x0000000000047941 */ /* 0x000fea0003800000 */
.L_x_40:
[----:B-1-34-:R-:W1:Y:S02]  /*10f0*/  @!P2 LDS R3, [UR20+0x8] ;  /* 0x00000814ff03a984 */ /* 0x01ae640008000800 */
[----:B-1----:R-:W-:-:S05]  /*1100*/  @!P2 LOP3.LUT R3, R3, 0x8000, RZ, 0xb8, !PT ;  /* 0x000080000303a812 */ /* 0x002fca00078eb8ff */
[----:B------:R4:W-:Y:S02]  /*1110*/  @!P2 STS [UR20+0x8], R3 ;  /* 0x00000803ff00a988 */ /* 0x0009e40008000814 */
.L_x_44:
[----:B------:R-:W-:Y:S05]  /*1120*/  BSYNC B3 ;  /* 0x0000000000037941 */ /* 0x000fea0003800000 */
.L_x_39:
[----:B------:R-:W-:Y:S05]  /*1130*/  WARPSYNC.ALL ;  /* 0x0000000000007948 */ /* 0x000fea0003800000 */
[----:B------:R-:W-:Y:S01]  /*1140*/  UIADD3 UR5, UR5, 0x100, URZ ;  /* 0x0000010005057890 */ /* 0x000fe2000fffe03f */
[----:B------:R-:W-:Y:S02]  /*1150*/  ISETP.GE.AND P1, PT, R14, 0x1, PT ;  /* 0x000000010e00780c */ /* 0x000fe40003f26270 */
[----:B------:R-:W-:Y:S02]  /*1160*/  CS2R R120, SRZ ;  /* 0x0000000000787805 */ /* 0x000fe4000001ff00 */
[----:B------:R-:W-:Y:S01]  /*1170*/  CS2R R122, SRZ ;  /* 0x00000000007a7805 */ /* 0x000fe2000001ff00 */
[----:B------:R-:W-:Y:S01]  /*1180*/  UIADD3 UR32, UP0, UR5, UR32, URZ ;  /* 0x0000002005207290 */ /* 0x000fe2000ff1e03f */
[----:B------:R-:W-:-:S02]  /*1190*/  CS2R R124, SRZ ;  /* 0x00000000007c7805 */ /* 0x000fc4000001ff00 */
[----:B------:R-:W-:Y:S02]  /*11a0*/  CS2R R126, SRZ ;  /* 0x00000000007e7805 */ /* 0x000fe4000001ff00 */
[----:B------:R-:W-:Y:S01]  /*11b0*/  CS2R R128, SRZ ;  /* 0x0000000000807805 */ /* 0x000fe2000001ff00 */
[----:B------:R-:W-:Y:S01]  /*11c0*/  ULEA.HI.X.SX32 UR33, UR5, UR33, 0x1, UP0 ;  /* 0x0000002105217291 */ /* 0x000fe200080f0e3f */
[----:B------:R-:W-:Y:S02]  /*11d0*/  CS2R R130, SRZ ;  /* 0x0000000000827805 */ /* 0x000fe4000001ff00 */
[----:B------:R-:W-:Y:S02]  /*11e0*/  CS2R R132, SRZ ;  /* 0x0000000000847805 */ /* 0x000fe4000001ff00 */
[----:B------:R-:W-:Y:S02]  /*11f0*/  CS2R R134, SRZ ;  /* 0x0000000000867805 */ /* 0x000fe4000001ff00 */
[----:B------:R-:W-:-:S02]  /*1200*/  CS2R R136, SRZ ;  /* 0x0000000000887805 */ /* 0x000fc4000001ff00 */
[----:B------:R-:W-:Y:S02]  /*1210*/  CS2R R138, SRZ ;  /* 0x00000000008a7805 */ /* 0x000fe4000001ff00 */
[----:B------:R-:W-:Y:S02]  /*1220*/  CS2R R140, SRZ ;  /* 0x00000000008c7805 */ /* 0x000fe4000001ff00 */
        /* <DEDUP_REMOVED lines=39> */
[----:B------:R-:W-:Y:S01]  /*14a0*/  CS2R R28, SRZ ;  /* 0x00000000001c7805 */ /* 0x000fe2000001ff00 */
[----:B------:R-:W-:Y:S01]  /*14b0*/  IMAD.MOV.U32 R30, RZ, RZ, RZ ;  /* 0x000000ffff1e7224 */ /* 0x000fe200078e00ff */
[----:B------:R-:W-:Y:S06]  /*14c0*/  @P0 BRA `(.L_x_45) ;  /* 0x0000000000280947 */ /* 0x000fec0003800000 */
[----:B-1-34-:R-:W1:Y:S01]  /*14d0*/  S2R R3, SR_LANEID ;  /* 0x0000000000037919 */ /* 0x01ae620000000000 */
[----:B------:R-:W-:Y:S05]  /*14e0*/  WARPSYNC.ALL ;  /* 0x0000000000007948 */ /* 0x000fea0003800000 */
[----:B-1----:R-:W-:-:S05]  /*14f0*/  IMAD.SHL.U32 R6, R3, 0x4, RZ ;  /* 0x0000000403067824 */ /* 0x002fca00078e00ff */
[----:B------:R-:W1:Y:S01]  /*1500*/  LDS R3, [R6+UR20] ;  /* 0x0000001406037984 */ /* 0x000e620008000800 */
[----:B------:R-:W-:-:S05]  /*1510*/  IADD3 R4, P3, R6, UR32, RZ ;  /* 0x0000002006047c10 */ /* 0x000fca000ff7e0ff */
[----:B------:R-:W-:-:S05]  /*1520*/  IMAD.X R5, RZ, RZ, UR33, P3 ;  /* 0x00000021ff057e24 */ /* 0x000fca00098e06ff */
[----:B-1----:R1:W3:Y:S01]  /*1530*/  ATOMG.E.EXCH.STRONG.GPU PT, RZ, [R4], R3 ;  /* 0x0000000304ff73a8 */ /* 0x0022e200041ee100 */
[----:B------:R-:W-:-:S04]  /*1540*/  DEPBAR {5,4,3,2,1,0} ;  /* 0x0000003f0000791a */ /* 0x000fc80000000000 */
[----:B------:R1:W-:Y:S01]  /*1550*/  UTMACCTL.IV [UR32] ;  /* 0x00000000200079b9 */ /* 0x0003e20008000000 */
[----:B------:R-:W-:Y:S01]  /*1560*/  NOP ;  /* 0x0000000000007918 */ /* 0x000fe20000000000 */
.L_x_45:
[----:B------:R-:W-:Y:S05]  /*1570*/  @P0 BRA `(.L_x_46) ;  /* 0x00000000000c0947 */ /* 0x000fea0003800000 */
[----:B------:R0:W-:Y:S01]  /*1580*/  UTMACMDFLUSH ;  /* 0x00000000000079b7 */ /* 0x0001e20000000000 */
[----:B------:R-:W-:Y:S05]  /*1590*/  @P0 BRA `(.L_x_46) ;  /* 0x0000000000040947 */ /* 0x000fea0003800000 */
[----:B------:R-:W-:-:S04]  /*15a0*/  DEPBAR.LE SB0, 0x0 ;  /* 0x000080000000791a */ /* 0x000fc80000000000 */
.L_x_46:
[----:B------:R-:W-:Y:S05]  /*15b0*/  WARPSYNC.ALL ;  /* 0x0000000000007948 */ /* 0x000fea0003800000 */
[----:B---3--:R-:W-:Y:S01]  /*15c0*/  BAR.SYNC.DEFER_BLOCKING 0x0 ;  /* 0x0000000000007b1d */ /* 0x008fe20000010000 */
[----:B------:R-:W-:Y:S01]  /*15d0*/  USHF.L.U32 UR15, UR34, 0x8, URZ ;  /* 0x00000008220f7899 */ /* 0x000fe2000800063f */
[----:B------:R-:W-:Y:S01]  /*15e0*/  IMAD.MOV.U32 R31, RZ, RZ, RZ ;  /* 0x000000ffff1f7224 */ /* 0x000fe200078e00ff */
[----:B------:R-:W-:Y:S01]  /*15f0*/  USHF.L.U32 UR18, UR23, 0x6, URZ ;  /* 0x0000000617127899 */ /* 0x000fe2000800063f */
[----:B------:R-:W-:Y:S02]  /*1600*/  CS2R R32, SRZ ;  /* 0x0000000000207805 */ /* 0x000fe4000001ff00 */
[----:B------:R-:W-:Y:S01]  /*1610*/  CS2R R34, SRZ ;  /* 0x0000000000227805 */ /* 0x000fe2000001ff00 */
[----:B------:R-:W-:Y:S01]  /*1620*/  VOTEU.ALL UP0, P2 ;  /* 0x00000000003f7886 */ /* 0x000fe20001000000 */
[----:B------:R-:W-:Y:S01]  /*1630*/  UMOV UR6, 0x1 ;  /* 0x0000000100067882 */ /* 0x000fe20000000000 */
[----:B------:R-:W-:Y:S01]  /*1640*/  VOTEU.ALL UP1, P2 ;  /* 0x00000000003f7886 */ /* 0x000fe20001020000 */
[----:B------:R-:W-:-:S02]  /*1650*/  CS2R R36, SRZ ;  /* 0x0000000000247805 */ /* 0x000fc4000001ff00 */
[----:B------:R-:W-:Y:S01]  /*1660*/  CS2R R38, SRZ ;  /* 0x0000000000267805 */ /* 0x000fe2000001ff00 */
[----:B------:R-:W-:-:S04]  /*1670*/  @!UP0 UIADD3 UR8, -UR6, 0x100000, URZ ;  /* 0x0010000006088890 */ /* 0x000fc8000fffe13f */
[----:B------:R-:W-:Y:S02]  /*1680*/  @!UP0 USHF.L.U32 UR9, UR8, 0xb, URZ ;  /* 0x0000000b08098899 */ /* 0x000fe4000800063f */
[----:B------:R-:W-:Y:S01]  /*1690*/  @!UP0 USHF.L.U32 UR8, UR8, 0x1, URZ ;  /* 0x0000000108088899 */ /* 0x000fe2000800063f */
[----:B------:R-:W-:Y:S01]  /*16a0*/  CS2R R40, SRZ ;  /* 0x0000000000287805 */ /* 0x000fe2000001ff00 */
[----:B------:R-:W-:-:S04]  /*16b0*/  @!UP0 UIADD3 UR6, -UR6, 0x100000, URZ ;  /* 0x0010000006068890 */ /* 0x000fc8000fffe13f */
[----:B------:R-:W-:Y:S02]  /*16c0*/  @!UP0 USHF.L.U32 UR7, UR6, 0xb, URZ ;  /* 0x0000000b06078899 */ /* 0x000fe4000800063f */
[----:B------:R-:W-:Y:S01]  /*16d0*/  @!UP0 USHF.L.U32 UR6, UR6, 0x1, URZ ;  /* 0x0000000106068899 */ /* 0x000fe2000800063f */
[----:B------:R-:W-:Y:S01]  /*16e0*/  CS2R R42, SRZ ;  /* 0x00000000002a7805 */ /* 0x000fe2000001ff00 */
[----:B------:R-:W-:Y:S01]  /*16f0*/  VOTEU.ALL UP0, P2 ;  /* 0x00000000003f7886 */ /* 0x000fe20001000000 */
[----:B------:R-:W-:Y:S02]  /*1700*/  CS2R R44, SRZ ;  /* 0x00000000002c7805 */ /* 0x000fe4000001ff00 */
[----:B------:R-:W-:Y:S02]  /*1710*/  CS2R R46, SRZ ;  /* 0x00000000002e7805 */ /* 0x000fe4000001ff00 */
[----:B------:R-:W-:Y:S02]  /*1720*/  CS2R R48, SRZ ;  /* 0x0000000000307805 */ /* 0x000fe4000001ff00 */
[----:B------:R-:W-:-:S02]  /*1730*/  CS2R R50, SRZ ;  /* 0x0000000000327805 */ /* 0x000fc4000001ff00 */
[----:B------:R-:W-:Y:S02]  /*1740*/  CS2R R52, SRZ ;  /* 0x0000000000347805 */ /* 0x000fe4000001ff00 */
[----:B------:R-:W-:Y:S01]  /*1750*/  CS2R R54, SRZ ;  /* 0x0000000000367805 */ /* 0x000fe2000001ff00 */
[----:B------:R-:W3:Y:S02]  /*1760*/  FENCE.VIEW.ASYNC.S ;  /* 0x00000000000073c6 */ /* 0x000ee40000000000 */
[----:B---3--:R3:W4:Y:S02]  /*1770*/  @!UP0 SYNCS.EXCH.64 URZ, [UR20+0xa000], UR8 ;  /* 0x00a00008143f85b2 */ /* 0x0087240008000100 */
[----:B----4-:R-:W-:Y:S06]  /*1780*/  BAR.SYNC.DEFER_BLOCKING 0x0 ;  /* 0x0000000000007b1d */ /* 0x010fec0000010000 */
[----:B------:R3:W4:Y:S01]  /*1790*/  @!UP1 SYNCS.EXCH.64 URZ, [UR20+0xa008], UR6 ;  /* 0x00a00806143f95b2 */ /* 0x0007220008000100 */
[----:B------:R-:W-:Y:S05]  /*17a0*/  @!P1 BRA `(.L_x_47) ;  /* 0x0000000800389947 */ /* 0x000fea0003800000 */
        /* <DEDUP_REMOVED lines=63> */
[----:B------:R-:W-:Y:S01]  /*1ba0*/  CS2R R54, SRZ ;  /* 0x0000000000367805 */ /* 0x000fe2000001ff00 */
[----:B------:R-:W-:Y:S01]  /*1bb0*/  UMOV UR5, URZ ;  /* 0x0000003f00057c82 */ /* 0x000fe20008000000 */
[----:B------:R-:W-:-:S05]  /*1bc0*/  UMOV UR14, URZ ;  /* 0x0000003f000e7c82 */ /* 0x000fca0008000000 */
.L_x_49:
[----:B----4-:R-:W-:Y:S01]  /*1bd0*/  BAR.SYNC.DEFER_BLOCKING 0x0 ;  /* 0x0000000000007b1d */ /* 0x010fe20000010000 */
[----:B------:R-:W-:Y:S01]  /*1be0*/  ULEA UR21, UR5, UR20, 0x3 ;  /* 0x0000001405157291 */ /* 0x000fe2000f8e183f */
[----:B-1----:R-:W-:Y:S01]  /*1bf0*/  @!P2 IMAD.MOV.U32 R4, RZ, RZ, 0x5000 ;  /* 0x00005000ff04a424 */ /* 0x002fe200078e00ff */
[----:B------:R-:W-:Y:S01]  /*1c00*/  ELECT P0, URZ, PT ;  /* 0x00000000003f782f */ /* 0x000fe20003800000 */
[----:B------:R-:W-:Y:S01]  /*1c10*/  IMAD.U32 R3, RZ, RZ, UR4 ;  /* 0x00000004ff037e24 */ /* 0x000fe2000f8e00ff */
[----:B------:R-:W-:Y:S02]  /*1c20*/  ULEA UR12, UR5, UR20, 0xe ;  /* 0x00000014050c7291 */ /* 0x000fe4000f8e703f */
[C---:B------:R-:W-:Y:S02]  /*1c30*/  ISETP.LT.U32.AND P0, PT, R2.reuse, 0x20, P0 ;  /* 0x000000200200780c */ /* 0x040fe40000701070 */
[----:B------:R-:W-:Y:S02]  /*1c40*/  ELECT P1, URZ, PT ;  /* 0x00000000003f782f */ /* 0x000fe40003820000 */
[----:B------:R-:W-:Y:S01]  /*1c50*/  SHF.L.U32 R3, R3, 0x1f, RZ ;  /* 0x0000001f03037819 */ /* 0x000fe200000006ff */
[----:B------:R-:W-:Y:S01]  /*1c60*/  ULEA UR16, UR5, UR20, 0xc ;  /* 0x0000001405107291 */ /* 0x000fe2000f8e603f */
[----:B------:R-:W-:Y:S01]  /*1c70*/  ISETP.LT.U32.AND P1, PT, R2, 0x20, P1 ;  /* 0x000000200200780c */ /* 0x000fe20000f21070 */
[----:B------:R-:W-:-:S02]  /*1c80*/  UMOV UR19, UR14 ;  /* 0x0000000e00137c82 */ /* 0x000fc40008000000 */
[----:B------:R-:W-:Y:S02]  /*1c90*/  UIADD3 UR16, UR16, 0x8000, URZ ;  /* 0x0000800010107890 */ /* 0x000fe4000fffe03f */
[----:B---3--:R-:W-:Y:S02]  /*1ca0*/  USHF.R.U32.HI UR8, URZ, 0x4, UR12 ;  /* 0x000000043f087899 */ /* 0x008fe4000801160c */
[----:B------:R-:W-:Y:S01]  /*1cb0*/  USHF.R.U32.HI UR10, URZ, 0x4, UR16 ;  /* 0x000000043f0a7899 */ /* 0x000fe20008011610 */
[----:B------:R-:W-:Y:S01]  /*1cc0*/  VOTEU.ANY UP0, P0 ;  /* 0x00000000003f7886 */ /* 0x000fe20000000100 */
[----:B------:R-:W-:Y:S01]  /*1cd0*/  VOTEU.ANY UP2, P0 ;  /* 0x00000000003f7886 */ /* 0x000fe20000040100 */
[----:B------:R-:W-:Y:S01]  /*1ce0*/  USGXT.U32 UR8, UR8, 0xe ;  /* 0x0000000e0808789a */ /* 0x000fe20008000000 */
[----:B------:R1:W-:Y:S01]  /*1cf0*/  @!P2 SYNCS.ARRIVE.TRANS64 RZ, [UR21+0xa000], R4 ;  /* 0x00a00004ffffa9a7 */ /* 0x0003e20008000015 */
[----:B------:R3:W-:Y:S06]  /*1d00*/  MEMBAR.ALL.CTA ;  /* 0x0000000000007992 */ /* 0x0007ec0000008000 */
[----:B---3--:R-:W3:Y:S01]  /*1d10*/  FENCE.VIEW.ASYNC.S ;  /* 0x00000000000073c6 */ /* 0x008ee20000000000 */
[----:B------:R-:W-:Y:S01]  /*1d20*/  @UP0 UIADD3 UR13, UR21, 0xa000, URZ ;  /* 0x0000a000150d0890 */ /* 0x000fe2000fffe03f */
[----:B------:R-:W-:Y:S01]  /*1d30*/  @UP0 UMOV UR6, UR28 ;  /* 0x0000001c00060c82 */ /* 0x000fe20008000000 */
[----:B------:R-:W-:Y:S01]  /*1d40*/  @UP0 UMOV UR7, UR29 ;  /* 0x0000001d00070c82 */ /* 0x000fe20008000000 */
[----:B---3--:R-:W-:Y:S01]  /*1d50*/  VOTEU.ANY UP1, P1 ;  /* 0x00000000003f7886 */ /* 0x008fe20000820100 */
[----:B------:R-:W-:Y:S01]  /*1d60*/  VOTEU.ANY UP3, P1 ;  /* 0x00000000003f7886 */ /* 0x000fe20000860100 */
[----:B------:R-:W-:Y:S01]  /*1d70*/  USGXT.U32 UR10, UR10, 0xe ;  /* 0x0000000e0a0a789a */ /* 0x000fe20008000000 */
[----:B------:R-:W-:-:S02]  /*1d80*/  UMOV UR9, 0x80000020 ;  /* 0x8000002000097882 */ /* 0x000fc40000000000 */
[----:B------:R-:W-:Y:S01]  /*1d90*/  @UP1 UIADD3 UR17, UR21, 0xa000, URZ ;  /* 0x0000a00015111890 */ /* 0x000fe2000fffe03f */
[----:B------:R-:W-:Y:S01]  /*1da0*/  @UP1 UMOV UR24, UR30 ;  /* 0x0000001e00181c82 */ /* 0x000fe20008000000 */
[----:B------:R-:W-:Y:S01]  /*1db0*/  @UP1 UMOV UR25, UR31 ;  /* 0x0000001f00191c82 */ /* 0x000fe20008000000 */
[----:B------:R-:W-:Y:S01]  /*1dc0*/  UMOV UR11, 0x40000040 ;  /* 0x40000040000b7882 */ /* 0x000fe20000000000 */
[----:B------:R-:W-:Y:S06]  /*1dd0*/  BAR.SYNC.DEFER_BLOCKING 0x0 ;  /* 0x0000000000007b1d */ /* 0x000fec0000010000 */
[----:B------:R1:W-:Y:S02]  /*1de0*/  @UP2 UTMALDG.2D [UR12], [UR6] ;  /* 0x0000000c060025b4 */ /* 0x0003e40008008000 */
[----:B------:R-:W-:Y:S06]  /*1df0*/  BAR.SYNC.DEFER_BLOCKING 0x0 ;  /* 0x0000000000007b1d */ /* 0x000fec0000010000 */
[----:B------:R1:W-:Y:S02]  /*1e00*/  @UP3 UTMALDG.2D [UR16], [UR24] ;  /* 0x00000010180035b4 */ /* 0x0003e40008008000 */
[----:B------:R-:W-:Y:S06]  /*1e10*/  BAR.SYNC.DEFER_BLOCKING 0x0 ;  /* 0x0000000000007b1d */ /* 0x000fec0000010000 */
[----:B------:R-:W3:Y:S02]  /*1e20*/  SYNCS.PHASECHK.TRANS64.TRYWAIT P0, [UR21+0xa000], R3 ;  /* 0x00a00003ff0075a7 */ /* 0x000ee40008000155 */
[----:B-1-3--:R-:W-:Y:S05]  /*1e30*/  @!P0 BRA `(.L_x_48) ;  /* 0x0000000800608947 */ /* 0x00afea0003800000 */
.L_x_50:
[----:B------:R-:W-:Y:S02]  /*1e40*/  WARPGROUP.DEPBAR.LE gsb0, 0x0 ;  /* 0x00008000000079c5 */ /* 0x000fe40000010000 */
[----:B------:R-:W-:Y:S01]  /*1e50*/  WARPGROUP.ARRIVE ;  /* 0x00000000000079c5 */ /* 0x000fe20000000000 */
[----:B------:R-:W-:Y:S01]  /*1e60*/  UIADD3 UR24, UP0, UR8, 0x2, URZ ;  /* 0x0000000208187890 */ /* 0x000fe2000ff1e03f */
[----:B------:R-:W1:Y:S01]  /*1e70*/  LDC R3, c[0x0][0x230] ;  /* 0x00008c00ff037b82 */ /* 0x000e620000000800 */
[----:B------:R-:W-:Y:S01]  /*1e80*/  UMOV UR6, URZ ;  /* 0x0000003f00067c82 */ /* 0x000fe20008000000 */
[----:B------:R-:W-:Y:S01]  /*1e90*/  UMOV UR26, 0x80 ;  /* 0x00000080001a7882 */ /* 0x000fe20000000000 */
[----:B------:R-:W-:Y:S01]  /*1ea0*/  UIADD3.X UR25, UR6, -0x7fffffe0, URZ, UP0, !UPT ;  /* 0x8000002006197890 */ /* 0x000fe200087fe43f */
[----:B------:R-:W-:Y:S01]  /*1eb0*/  HGMMA.64x64x16.F32 R120, gdesc[UR8].tnspB, R120 ;  /* 0x40e00000087879f0 */ /* 0x000fe20008700878 */
[----:B------:R-:W-:Y:S01]  /*1ec0*/  UMOV UR27, 0x40000040 ;  /* 0x40000040001b7882 */ /* 0x000fe20000000000 */
[----:B------:R-:W-:Y:S01]  /*1ed0*/  UMOV UR6, UR10 ;  /* 0x0000000a00067c82 */ /* 0x000fe20008000000 */
[----:B------:R-:W-:Y:S01]  /*1ee0*/  UMOV UR7, URZ ;  /* 0x0000003f00077c82 */ /* 0x000fe20008000000 */
[----:B------:R-:W-:-:S02]  /*1ef0*/  UIADD3.64 UR8, UR24, 0xfe, URZ ;  /* 0x000000fe18087897 */ /* 0x000fc4000fffe03f */
[----:B------:R-:W-:Y:S02]  /*1f00*/  UIADD3.64 UR26, UR6, UR26, URZ ;  /* 0x0000001a061a7297 */ /* 0x000fe4000fffe03f */
[----:B------:R-:W-:Y:S02]  /*1f10*/  UIADD3.64 UR36, UR24, 0x100, URZ ;  /* 0x0000010018247897 */ /* 0x000fe4000fffe03f */
[----:B------:R-:W-:Y:S02]  /*1f20*/  UIADD3 UR14, UR14, 0x20, URZ ;  /* 0x000000200e0e7890 */ /* 0x000fe4000fffe03f */
[----:B------:R-:W-:Y:S01]  /*1f30*/  UIADD3 UR5, UR5, 0x1, URZ ;  /* 0x0000000105057890 */ /* 0x000fe2000fffe03f */
[----:B------:R-:W-:Y:S01]  /*1f40*/  UMOV UR38, UR26 ;  /* 0x0000001a00267c82 */ /* 0x000fe20008000000 */
[----:B------:R-:W-:Y:S02]  /*1f50*/  UMOV UR39, UR27 ;  /* 0x0000001b00277c82 */ /* 0x000fe40008000000 */
[----:B------:R-:W-:Y:S01]  /*1f60*/  UISETP.NE.U32.AND UP0, UPT, UR5, 0x2, UPT ;  /* 0x000000020500788c */ /* 0x000fe2000bf05070 */
[----:B-1----:R-:W-:-:S03]  /*1f70*/  ISETP.LE.AND P0, PT, R3, UR14, PT ;  /* 0x0000000e03007c0c */ /* 0x002fc6000bf03270 */
[----:B------:R-:W-:Y:S02]  /*1f80*/  USEL UR6, URZ, 0x1, UP0 ;  /* 0x000000013f067887 */ /* 0x000fe40008000000 */
[----:B------:R-:W-:Y:S02]  /*1f90*/  USEL UR5, UR5, URZ, UP0 ;  /* 0x0000003f05057287 */ /* 0x000fe40008000000 */
[----:B------:R-:W-:Y:S01]  /*1fa0*/  ULOP3.LUT UR4, UR4, UR6, URZ, 0x3c, !UPT ;  /* 0x0000000604047292 */ /* 0x000fe2000f8e3c3f */
[----:B------:R-:W-:Y:S04]  /*1fb0*/  HGMMA.64x64x16.F32 R120, gdesc[UR24].tnspB, R120 ;  /* 0x40e00000187879f0 */ /* 0x000fe80008700878 */
[----:B------:R-:W-:Y:S01]  /*1fc0*/  HGMMA.64x64x16.F32 R88, gdesc[UR8].tnspB, R88 ;  /* 0x40e00000085879f0 */ /* 0x000fe20008700858 */
[----:B------:R-:W-:-:S03]  /*1fd0*/  UIADD3.64 UR8, UR24, 0x1fe, URZ ;  /* 0x000001fe18087897 */ /* 0x000fc6000fffe03f */
[----:B------:R-:W-:Y:S01]  /*1fe0*/  HGMMA.64x64x16.F32 R88, gdesc[UR36].tnspB, R88 ;  /* 0x40e00000245879f0 */ /* 0x000fe20008700858 */
[----:B------:R-:W-:Y:S01]  /*1ff0*/  UIADD3.64 UR36, UR24, 0x200, URZ ;  /* 0x0000020018247897 */ /* 0x000fe2000fffe03f */
[----:B------:R-:W-:-:S04]  /*2000*/  UMOV UR38, UR26 ;  /* 0x0000001a00267c82 */ /* 0x000fc80008000000 */
[----:B------:R-:W-:Y:S01]  /*2010*/  HGMMA.64x64x16.F32 R56, gdesc[UR8].tnspB, R56 ;  /* 0x40e00000083879f0 */ /* 0x000fe20008700838 */
[----:B------:R-:W-:Y:S01]  /*2020*/  UIADD3.64 UR8, UR24, 0x2fe, URZ ;  /* 0x000002fe18087897 */ /* 0x000fe2000fffe03f */
[----:B------:R-:W-:Y:S01]  /*2030*/  UMOV UR39, UR27 ;  /* 0x0000001b00277c82 */ /* 0x000fe20008000000 */
[----:B------:R-:W-:Y:S01]  /*2040*/  UIADD3.64 UR24, UR24, 0x300, URZ ;  /* 0x0000030018187897 */ /* 0x000fe2000fffe03f */
[----:B------:R-:W-:Y:S06]  /*2050*/  HGMMA.64x64x16.F32 R56, gdesc[UR36].tnspB, R56 ;  /* 0x40e00000243879f0 */ /* 0x000fec0008700838 */
[----:B------:R-:W-:Y:S04]  /*2060*/  HGMMA.64x64x16.F32 R24, gdesc[UR8].tnspB, R24 ;  /* 0x40e00000081879f0 */ /* 0x000fe80008700818 */
[----:B------:R-:W-:Y:S01]  /*2070*/  HGMMA.64x64x16.F32 R24, gdesc[UR24].tnspB, R24, gsb0 ;  /* 0x40e00000181879f0 */ /* 0x000fe20008000818 */
[----:B------:R-:W-:Y:S05]  /*2080*/  @!P0 BRA `(.L_x_49) ;  /* 0xfffffff800d08947 */ /* 0x000fea000383ffff */
.L_x_47:
[----:B------:R-:W-:Y:S02]  /*2090*/  WARPGROUP.DEPBAR.LE gsb0, 0x0 ;  /* 0x00008000000079c5 */ /* 0x000fe40000010000 */
[----:B----4-:R-:W-:Y:S01]  /*20a0*/  BAR.SYNC.DEFER_BLOCKING 0x0 ;  /* 0x0000000000007b1d */ /* 0x010fe20000010000 */
[C---:B-1----:R-:W-:Y:S01]  /*20b0*/  IMAD.SHL.U32 R3, R0.reuse, 0x80, RZ ;  /* 0x0000008000037824 */ /* 0x042fe200078e00ff */
[----:B------:R-:W-:Y:S01]  /*20c0*/  ELECT P0, URZ, PT ;  /* 0x00000000003f782f */ /* 0x000fe20003800000 */
[----:B------:R-:W-:Y:S01]  /*20d0*/  IMAD.SHL.U32 R4, R0, 0x10, RZ ;  /* 0x0000001000047824 */ /* 0x000fe200078e00ff */
[----:B------:R-:W-:Y:S02]  /*20e0*/  F2FP.F16.F32.PACK_AB R120, R121, R120 ;  /* 0x000000787978723e */ /* 0x000fe400000000ff */
[----:B------:R-:W-:Y:S01]  /*20f0*/  LOP3.LUT R3, R3, 0x780, RZ, 0xc0, !PT ;  /* 0x0000078003037812 */ /* 0x000fe200078ec0ff */
[----:B------:R-:W-:Y:S01]  /*2100*/  UMOV UR21, UR18 ;  /* 0x0000001200157c82 */ /* 0x000fe20008000000 */
[----:B------:R-:W-:Y:S01]  /*2110*/  F2FP.F16.F32.PACK_AB R121, R123, R122 ;  /* 0x0000007a7b79723e */ /* 0x000fe200000000ff */
[----:B------:R-:W-:Y:S01]  /*2120*/  UMOV UR22, UR15 ;  /* 0x0000000f00167c82 */ /* 0x000fe20008000000 */
[----:B------:R-:W-:-:S02]  /*2130*/  LOP3.LUT R3, R3, 0x70, R4, 0xf8, !PT ;  /* 0x0000007003037812 */ /* 0x000fc400078ef804 */
[----:B------:R-:W-:Y:S02]  /*2140*/  F2FP.F16.F32.PACK_AB R88, R89, R88 ;  /* 0x000000585958723e */ /* 0x000fe400000000ff */
[----:B------:R-:W-:Y:S01]  /*2150*/  LOP3.LUT R3, R3, 0x10, R0, 0x78, !PT ;  /* 0x0000001003037812 */ /* 0x000fe200078e7800 */
[----:B------:R-:W-:Y:S01]  /*2160*/  IMAD.SHL.U32 R0, R0, 0x40, RZ ;  /* 0x0000004000007824 */ /* 0x000fe200078e00ff */
[----:B------:R-:W-:Y:S02]  /*2170*/  ISETP.LT.U32.AND P0, PT, R2, 0x20, P0 ;  /* 0x000000200200780c */ /* 0x000fe40000701070 */
[----:B------:R-:W-:Y:S02]  /*2180*/  F2FP.F16.F32.PACK_AB R122, R125, R124 ;  /* 0x0000007c7d7a723e */ /* 0x000fe400000000ff */
[----:B------:R-:W-:Y:S02]  /*2190*/  LOP3.LUT R0, R3, 0x1800, R0, 0xf8, !PT ;  /* 0x0000180003007812 */ /* 0x000fe400078ef800 */
[----:B------:R-:W-:Y:S01]  /*21a0*/  F2FP.F16.F32.PACK_AB R123, R127, R126 ;  /* 0x0000007e7f7b723e */ /* 0x000fe200000000ff */
[----:B------:R-:W1:Y:S02]  /*21b0*/  @!P2 SYNCS.CCTL.IV [UR20+0xa000] ;  /* 0x00a00000ff00a9b1 */ /* 0x000e640008000014 */
[----:B-1----:R-:W-:Y:S01]  /*21c0*/  BAR.SYNC.DEFER_BLOCKING 0x0 ;  /* 0x0000000000007b1d */ /* 0x002fe20000010000 */
[C---:B------:R-:W-:Y:S01]  /*21d0*/  LOP3.LUT R3, R0.reuse, 0x20, RZ, 0x3c, !PT ;  /* 0x0000002000037812 */ /* 0x040fe200078e3cff */
[----:B------:R-:W-:Y:S01]  /*21e0*/  VIADD R2, R0, UR20 ;  /* 0x0000001400027c36 */ /* 0x000fe20008000000 */
[----:B------:R-:W-:-:S02]  /*21f0*/  F2FP.F16.F32.PACK_AB R89, R91, R90 ;  /* 0x0000005a5b59723e */ /* 0x000fc400000000ff */
[----:B------:R-:W-:Y:S01]  /*2200*/  F2FP.F16.F32.PACK_AB R56, R57, R56 ;  /* 0x000000383938723e */ /* 0x000fe200000000ff */
[----:B------:R-:W-:Y:S01]  /*2210*/  VIADD R3, R3, UR20 ;  /* 0x0000001403037c36 */ /* 0x000fe20008000000 */
[----:B------:R-:W-:Y:S01]  /*2220*/  F2FP.F16.F32.PACK_AB R90, R93, R92 ;  /* 0x0000005c5d5a723e */ /* 0x000fe200000000ff */
[----:B------:R-:W-:Y:S01]  /*2230*/  VOTEU.ANY UP0, P0 ;  /* 0x00000000003f7886 */ /* 0x000fe20000000100 */
[----:B------:R-:W-:Y:S01]  /*2240*/  F2FP.F16.F32.PACK_AB R91, R95, R94 ;  /* 0x0000005e5f5b723e */ /* 0x000fe200000000ff */
[----:B------:R-:W-:Y:S01]  /*2250*/  VOTEU.ANY UP1, P0 ;  /* 0x00000000003f7886 */ /* 0x000fe20000020100 */
[----:B------:R-:W-:Y:S02]  /*2260*/  F2FP.F16.F32.PACK_AB R57, R59, R58 ;  /* 0x0000003a3b39723e */ /* 0x000fe400000000ff */
[----:B------:R-:W-:Y:S01]  /*2270*/  F2FP.F16.F32.PACK_AB R24, R25, R24 ;  /* 0x000000181918723e */ /* 0x000fe200000000ff */
[----:B---3--:R-:W-:Y:S01]  /*2280*/  @UP0 UMOV UR6, UR32 ;  /* 0x0000002000060c82 */ /* 0x008fe20008000000 */
[----:B------:R-:W-:Y:S01]  /*2290*/  F2FP.F16.F32.PACK_AB R128, R129, R128 ;  /* 0x000000808180723e */ /* 0x000fe200000000ff */
[----:B------:R-:W-:Y:S01]  /*22a0*/  @UP0 UMOV UR7, UR33 ;  /* 0x0000002100070c82 */ /* 0x000fe20008000000 */
[----:B------:R-:W-:-:S02]  /*22b0*/  F2FP.F16.F32.PACK_AB R58, R61, R60 ;  /* 0x0000003c3d3a723e */ /* 0x000fc400000000ff */
[----:B------:R-:W-:Y:S02]  /*22c0*/  F2FP.F16.F32.PACK_AB R59, R63, R62 ;  /* 0x0000003e3f3b723e */ /* 0x000fe400000000ff */
[----:B------:R-:W-:Y:S02]  /*22d0*/  F2FP.F16.F32.PACK_AB R25, R27, R26 ;  /* 0x0000001a1b19723e */ /* 0x000fe400000000ff */
[----:B------:R-:W-:Y:S01]  /*22e0*/  F2FP.F16.F32.PACK_AB R129, R131, R130 ;  /* 0x000000828381723e */ /* 0x000fe200000000ff */
[----:B------:R-:W1:Y:S01]  /*22f0*/  @!P2 SYNCS.CCTL.IV [UR20+0xa008] ;  /* 0x00a00800ff00a9b1 */ /* 0x000e620008000014 */
[----:B------:R-:W-:Y:S01]  /*2300*/  F2FP.F16.F32.PACK_AB R96, R97, R96 ;  /* 0x000000606160723e */ /* 0x000fe200000000ff */
[----:B-1----:R-:W-:Y:S01]  /*2310*/  STSM.16.M88.4 [R2], R120 ;  /* 0x0000007802007844 */ /* 0x002fe20000000200 */
[----:B------:R-:W-:Y:S02]  /*2320*/  F2FP.F16.F32.PACK_AB R26, R29, R28 ;  /* 0x0000001c1d1a723e */ /* 0x000fe400000000ff */
[----:B------:R-:W-:Y:S01]  /*2330*/  F2FP.F16.F32.PACK_AB R27, R31, R30 ;  /* 0x0000001e1f1b723e */ /* 0x000fe200000000ff */
[----:B------:R-:W-:Y:S01]  /*2340*/  STSM.16.M88.4 [R2+0x2000], R88 ;  /* 0x0020005802007844 */ /* 0x000fe20000000200 */
[----:B------:R-:W-:-:S02]  /*2350*/  LOP3.LUT R4, R0, 0x40, RZ, 0x3c, !PT ;  /* 0x0000004000047812 */ /* 0x000fc400078e3cff */
[----:B------:R-:W-:Y:S01]  /*2360*/  F2FP.F16.F32.PACK_AB R130, R133, R132 ;  /* 0x000000848582723e */ /* 0x000fe200000000ff */
[----:B------:R-:W-:Y:S01]  /*2370*/  STSM.16.M88.4 [R2+0x4000], R56 ;  /* 0x0040003802007844 */ /* 0x000fe20000000200 */
[----:B------:R-:W-:Y:S01]  /*2380*/  F2FP.F16.F32.PACK_AB R131, R135, R134 ;  /* 0x000000868783723e */ /* 0x000fe200000000ff */
[----:B------:R-:W-:Y:S01]  /*2390*/  VIADD R4, R4, UR20 ;  /* 0x0000001404047c36 */ /* 0x000fe20008000000 */
[----:B------:R-:W-:Y:S01]  /*23a0*/  F2FP.F16.F32.PACK_AB R97, R99, R98 ;  /* 0x000000626361723e */ /* 0x000fe200000000ff */
[----:B------:R-:W-:Y:S01]  /*23b0*/  STSM.16.M88.4 [R2+0x6000], R24 ;  /* 0x0060001802007844 */ /* 0x000fe20000000200 */
[----:B------:R-:W-:Y:S02]  /*23c0*/  F2FP.F16.F32.PACK_AB R64, R65, R64 ;  /* 0x000000404140723e */ /* 0x000fe400000000ff */
[----:B------:R-:W-:Y:S01]  /*23d0*/  F2FP.F16.F32.PACK_AB R98, R101, R100 ;  /* 0x000000646562723e */ /* 0x000fe200000000ff */
[----:B------:R-:W-:Y:S01]  /*23e0*/  STSM.16.M88.4 [R3], R128 ;  /* 0x0000008003007844 */ /* 0x000fe20000000200 */
[----:B------:R-:W-:-:S02]  /*23f0*/  F2FP.F16.F32.PACK_AB R99, R103, R102 ;  /* 0x000000666763723e */ /* 0x000fc400000000ff */
[----:B------:R-:W-:Y:S02]  /*2400*/  F2FP.F16.F32.PACK_AB R65, R67, R66 ;  /* 0x000000424341723e */ /* 0x000fe400000000ff */
[----:B------:R-:W-:Y:S01]  /*2410*/  F2FP.F16.F32.PACK_AB R32, R33, R32 ;  /* 0x000000202120723e */ /* 0x000fe200000000ff */
[----:B------:R-:W-:Y:S01]  /*2420*/  STSM.16.M88.4 [R3+0x2000], R96 ;  /* 0x0020006003007844 */ /* 0x000fe20000000200 */
[----:B------:R-:W-:Y:S02]  /*2430*/  F2FP.F16.F32.PACK_AB R136, R137, R136 ;  /* 0x000000888988723e */ /* 0x000fe400000000ff */
[----:B------:R-:W-:Y:S02]  /*2440*/  F2FP.F16.F32.PACK_AB R66, R69, R68 ;  /* 0x000000444542723e */ /* 0x000fe400000000ff */
[----:B------:R-:W-:Y:S02]  /*2450*/  F2FP.F16.F32.PACK_AB R67, R71, R70 ;  /* 0x000000464743723e */ /* 0x000fe400000000ff */
[----:B------:R-:W-:-:S02]  /*2460*/  F2FP.F16.F32.PACK_AB R33, R35, R34 ;  /* 0x000000222321723e */ /* 0x000fc400000000ff */
[----:B------:R-:W-:Y:S01]  /*2470*/  F2FP.F16.F32.PACK_AB R137, R139, R138 ;  /* 0x0000008a8b89723e */ /* 0x000fe200000000ff */
[----:B------:R-:W-:Y:S01]  /*2480*/  STSM.16.M88.4 [R3+0x4000], R64 ;  /* 0x0040004003007844 */ /* 0x000fe20000000200 */
[----:B------:R-:W-:Y:S02]  /*2490*/  F2FP.F16.F32.PACK_AB R104, R105, R104 ;  /* 0x000000686968723e */ /* 0x000fe400000000ff */
[----:B------:R-:W-:Y:S02]  /*24a0*/  F2FP.F16.F32.PACK_AB R34, R37, R36 ;  /* 0x000000242522723e */ /* 0x000fe400000000ff */
[----:B------:R-:W-:Y:S02]  /*24b0*/  F2FP.F16.F32.PACK_AB R35, R39, R38 ;  /* 0x000000262723723e */ /* 0x000fe400000000ff */
[----:B------:R-:W-:Y:S02]  /*24c0*/  LOP3.LUT R0, R0, 0x60, RZ, 0x3c, !PT ;  /* 0x0000006000007812 */ /* 0x000fe400078e3cff */
[----:B------:R-:W-:Y:S01]  /*24d0*/  F2FP.F16.F32.PACK_AB R138, R141, R140 ;  /* 0x0000008c8d8a723e */ /* 0x000fe200000000ff */
[----:B------:R-:W-:Y:S01]  /*24e0*/  STSM.16.M88.4 [R3+0x6000], R32 ;  /* 0x0060002003007844 */ /* 0x000fe20000000200 */
[----:B------:R-:W-:Y:S01]  /*24f0*/  F2FP.F16.F32.PACK_AB R139, R143, R142 ;  /* 0x0000008e8f8b723e */ /* 0x000fe200000000ff */
[----:B------:R-:W-:Y:S01]  /*2500*/  VIADD R0, R0, UR20 ;  /* 0x0000001400007c36 */ /* 0x000fe20008000000 */
[----:B------:R-:W-:-:S02]  /*2510*/  F2FP.F16.F32.PACK_AB R105, R107, R106 ;  /* 0x0000006a6b69723e */ /* 0x000fc400000000ff */
[----:B------:R-:W-:Y:S01]  /*2520*/  F2FP.F16.F32.PACK_AB R72, R73, R72 ;  /* 0x000000484948723e */ /* 0x000fe200000000ff */
[----:B------:R-:W-:Y:S01]  /*2530*/  STSM.16.M88.4 [R4], R136 ;  /* 0x0000008804007844 */ /* 0x000fe20000000200 */
[----:B------:R-:W-:Y:S02]  /*2540*/  F2FP.F16.F32.PACK_AB R106, R109, R108 ;  /* 0x0000006c6d6a723e */ /* 0x000fe400000000ff */
[----:B------:R-:W-:Y:S02]  /*2550*/  F2FP.F16.F32.PACK_AB R107, R111, R110 ;  /* 0x0000006e6f6b723e */ /* 0x000fe400000000ff */
[----:B------:R-:W-:Y:S02]  /*2560*/  F2FP.F16.F32.PACK_AB R73, R75, R74 ;  /* 0x0000004a4b49723e */ /* 0x000fe400000000ff */
[----:B------:R-:W-:Y:S01]  /*2570*/  F2FP.F16.F32.PACK_AB R40, R41, R40 ;  /* 0x000000282928723e */ /* 0x000fe200000000ff */
[----:B------:R-:W-:Y:S01]  /*2580*/  STSM.16.M88.4 [R4+0x2000], R104 ;  /* 0x0020006804007844 */ /* 0x000fe20000000200 */
[----:B------:R-:W-:-:S02]  /*2590*/  F2FP.F16.F32.PACK_AB R144, R145, R144 ;  /* 0x000000909190723e */ /* 0x000fc400000000ff */
[----:B------:R-:W-:Y:S02]  /*25a0*/  F2FP.F16.F32.PACK_AB R74, R77, R76 ;  /* 0x0000004c4d4a723e */ /* 0x000fe400000000ff */
[----:B------:R-:W-:Y:S02]  /*25b0*/  F2FP.F16.F32.PACK_AB R75, R79, R78 ;  /* 0x0000004e4f4b723e */ /* 0x000fe400000000ff */
[----:B------:R-:W-:Y:S02]  /*25c0*/  F2FP.F16.F32.PACK_AB R41, R43, R42 ;  /* 0x0000002a2b29723e */ /* 0x000fe400000000ff */
[----:B------:R-:W-:Y:S01]  /*25d0*/  F2FP.F16.F32.PACK_AB R145, R147, R146 ;  /* 0x000000929391723e */ /* 0x000fe200000000ff */
[----:B------:R-:W-:Y:S01]  /*25e0*/  STSM.16.M88.4 [R4+0x4000], R72 ;  /* 0x0040004804007844 */ /* 0x000fe20000000200 */
[----:B------:R-:W-:Y:S02]  /*25f0*/  F2FP.F16.F32.PACK_AB R112, R113, R112 ;  /* 0x000000707170723e */ /* 0x000fe400000000ff */
[----:B------:R-:W-:-:S02]  /*2600*/  F2FP.F16.F32.PACK_AB R42, R45, R44 ;  /* 0x0000002c2d2a723e */ /* 0x000fc400000000ff */
[----:B------:R-:W-:Y:S02]  /*2610*/  F2FP.F16.F32.PACK_AB R43, R47, R46 ;  /* 0x0000002e2f2b723e */ /* 0x000fe400000000ff */
[----:B------:R-:W-:Y:S02]  /*2620*/  F2FP.F16.F32.PACK_AB R146, R149, R148 ;  /* 0x000000949592723e */ /* 0x000fe400000000ff */
[----:B------:R-:W-:Y:S01]  /*2630*/  F2FP.F16.F32.PACK_AB R147, R151, R150 ;  /* 0x000000969793723e */ /* 0x000fe200000000ff */
[----:B------:R-:W-:Y:S01]  /*2640*/  STSM.16.M88.4 [R4+0x6000], R40 ;  /* 0x0060002804007844 */ /* 0x000fe20000000200 */
[----:B------:R-:W-:Y:S02]  /*2650*/  F2FP.F16.F32.PACK_AB R113, R115, R114 ;  /* 0x000000727371723e */ /* 0x000fe400000000ff */
[----:B------:R-:W-:Y:S01]  /*2660*/  F2FP.F16.F32.PACK_AB R80, R81, R80 ;  /* 0x000000505150723e */ /* 0x000fe200000000ff */
[----:B------:R-:W-:Y:S01]  /*2670*/  STSM.16.M88.4 [R0], R144 ;  /* 0x0000009000007844 */ /* 0x000fe20000000200 */
[----:B------:R-:W-:-:S02]  /*2680*/  F2FP.F16.F32.PACK_AB R114, R117, R116 ;  /* 0x000000747572723e */ /* 0x000fc400000000ff */
[----:B------:R-:W-:Y:S02]  /*2690*/  F2FP.F16.F32.PACK_AB R115, R119, R118 ;  /* 0x000000767773723e */ /* 0x000fe400000000ff */
[----:B------:R-:W-:Y:S02]  /*26a0*/  F2FP.F16.F32.PACK_AB R81, R83, R82 ;  /* 0x000000525351723e */ /* 0x000fe400000000ff */
[----:B------:R-:W-:Y:S01]  /*26b0*/  F2FP.F16.F32.PACK_AB R48, R49, R48 ;  /* 0x000000303130723e */ /* 0x000fe200000000ff */
[----:B------:R-:W-:Y:S01]  /*26c0*/  STSM.16.M88.4 [R0+0x2000], R112 ;  /* 0x0020007000007844 */ /* 0x000fe20000000200 */
[----:B------:R-:W-:Y:S02]  /*26d0*/  F2FP.F16.F32.PACK_AB R82, R85, R84 ;  /* 0x000000545552723e */ /* 0x000fe400000000ff */
[----:B------:R-:W-:Y:S02]  /*26e0*/  F2FP.F16.F32.PACK_AB R83, R87, R86 ;  /* 0x000000565753723e */ /* 0x000fe400000000ff */
[----:B------:R-:W-:-:S02]  /*26f0*/  F2FP.F16.F32.PACK_AB R49, R51, R50 ;  /* 0x000000323331723e */ /* 0x000fc400000000ff */
[----:B------:R-:W-:Y:S01]  /*2700*/  F2FP.F16.F32.PACK_AB R50, R53, R52 ;  /* 0x000000343532723e */ /* 0x000fe200000000ff */
[----:B------:R-:W-:Y:S01]  /*2710*/  STSM.16.M88.4 [R0+0x4000], R80 ;  /* 0x0040005000007844 */ /* 0x000fe20000000200 */
[----:B------:R-:W-:-:S05]  /*2720*/  F2FP.F16.F32.PACK_AB R51, R55, R54 ;  /* 0x000000363733723e */ /* 0x000fca00000000ff */
[----:B------:R-:W-:Y:S01]  /*2730*/  STSM.16.M88.4 [R0+0x6000], R48 ;  /* 0x0060003000007844 */ /* 0x000fe20000000200 */
[----:B------:R1:W-:Y:S06]  /*2740*/  MEMBAR.ALL.CTA ;  /* 0x0000000000007992 */ /* 0x0003ec0000008000 */
[----:B-1----:R-:W1:Y:S02]  /*2750*/  FENCE.VIEW.ASYNC.S ;  /* 0x00000000000073c6 */ /* 0x002e640000000000 */
[----:B-1----:R-:W-:Y:S06]  /*2760*/  BAR.SYNC.DEFER_BLOCKING 0x0 ;  /* 0x0000000000007b1d */ /* 0x002fec0000010000 */
[----:B------:R1:W-:Y:S01]  /*2770*/  @UP1 UTMASTG.2D [UR20], [UR6] ;  /* 0x00000014060013b5 */ /* 0x0003e20008008000 */
[----:B------:R0:W-:Y:S01]  /*2780*/  UTMACMDFLUSH ;  /* 0x00000000000079b7 */ /* 0x0001e20000000000 */
[----:B------:R-:W-:-:S04]  /*2790*/  DEPBAR.LE SB0, 0x0 ;  /* 0x000080000000791a */ /* 0x000fc80000000000 */
[----:B------:R-:W-:Y:S06]  /*27a0*/  BAR.SYNC.DEFER_BLOCKING 0x0 ;  /* 0x0000000000007b1d */ /* 0x000fec0000010000 */
[----:B-1----:R-:W-:Y:S05]  /*27b0*/  EXIT ;  /* 0x000000000000794d */ /* 0x002fea0003800000 */
.L_x_48:
[----:B------:R-:W1:Y:S02]  /*27c0*/  SYNCS.PHASECHK.TRANS64.TRYWAIT P0, [UR21+0xa000], R3 ;  /* 0x00a00003ff0075a7 */ /* 0x000e640008000155 */
[----:B-1----:R-:W-:Y:S05]  /*27d0*/  @!P0 BRA `(.L_x_48) ;  /* 0xfffffffc00f88947 */ /* 0x002fea000383ffff */
[----:B------:R-:W-:Y:S05]  /*27e0*/  BRA `(.L_x_50) ;  /* 0xfffffff400947947 */ /* 0x000fea000383ffff */
.L_x_51:
[----:B------:R-:W-:-:S00]  /*27f0*/  BRA `(.L_x_51) ;  /* 0xfffffffc00fc7947 */ /* 0x000fc0000383ffff */
[----:B------:R-:W-:-:S00]  /*2800*/  NOP ;  /* 0x0000000000007918 */ /* 0x000fc00000000000 */
[----:B------:R-:W-:-:S00]  /*2810*/  NOP ;  /* 0x0000000000007918 */ /* 0x000fc00000000000 */
[----:B------:R-:W-:-:S00]  /*2820*/  NOP ;  /* 0x0000000000007918 */ /* 0x000fc00000000000 */
[----:B------:R-:W-:-:S00]  /*2830*/  NOP ;  /* 0x0000000000007918 */ /* 0x000fc00000000000 */
[----:B------:R-:W-:-:S00]  /*2840*/  NOP ;  /* 0x0000000000007918 */ /* 0x000fc00000000000 */
[----:B------:R-:W-:-:S00]  /*2850*/  NOP ;  /* 0x0000000000007918 */ /* 0x000fc00000000000 */
[----:B------:R-:W-:-:S00]  /*2860*/  NOP ;  /* 0x0000000000007918 */ /* 0x000fc00000000000 */
[----:B------:R-:W-:-:S00]  /*2870*/  NOP ;  /* 0x0000000000007918 */ /* 0x000fc00000000000 */
.L_x_52:


//--------------------- .nv.shared.gluon_wgmma    --------------------------
	.section	.nv.shared.gluon_wgmma,"aw",@nobits
	.sectionflags	@""
	.align	16
	.zero		1024


//--------------------- .nv.shared.reserved.0     --------------------------
	.section	.nv.shared.reserved.0,"aw",@nobits
	.weak		__nv_reservedSMEM_offset_0_alias
	.size		__nv_reservedSMEM_offset_0_alias, 0, 0
	.other		__nv_reservedSMEM_offset_0_alias,@"STO_CUDA_RESERVED_SHARED STV_DEFAULT"
__nv_reservedSMEM_offset_0_alias:
	.zero		0


//--------------------- .nv.constant0.gluon_wgmma --------------------------
	.section	.nv.constant0.gluon_wgmma,"a",@progbits
	.sectionflags	@""
	.align	4
.nv.constant0.gluon_wgmma:
	.zero		608


//--------------------- SYMBOLS --------------------------

	.type		.nv.reservedSmem.offset0,@object
	.size		.nv.reservedSmem.offset0,0x4
